//
// Generated by NVIDIA NVVM Compiler
//
// Compiler Build ID: CL-36424714
// Cuda compilation tools, release 13.0, V13.0.88
// Based on NVVM 20.0.0
//

.version 9.0
.target sm_100
.address_size 64

	// .globl	_Z9calculatePci
.func  (.param .align 16 .b8 func_retval0[16]) __internal_trig_reduction_slowpathd
(
	.param .b64 __internal_trig_reduction_slowpathd_param_0
)
;
.global .align 8 .b8 __cudart_i2opi_d[144] = {8, 93, 141, 31, 177, 95, 251, 107, 234, 146, 82, 138, 247, 57, 7, 61, 123, 241, 229, 235, 199, 186, 39, 117, 45, 234, 95, 158, 102, 63, 70, 79, 183, 9, 203, 39, 207, 126, 54, 109, 31, 109, 10, 90, 139, 17, 47, 239, 15, 152, 5, 222, 255, 151, 248, 31, 59, 40, 249, 189, 139, 95, 132, 156, 244, 57, 83, 131, 57, 214, 145, 57, 65, 126, 95, 180, 38, 112, 156, 233, 132, 68, 187, 46, 245, 53, 130, 232, 62, 167, 41, 177, 28, 235, 29, 254, 28, 146, 209, 9, 234, 46, 73, 6, 224, 210, 77, 66, 58, 110, 36, 183, 97, 197, 187, 222, 171, 99, 81, 254, 65, 144, 67, 60, 153, 149, 98, 219, 192, 221, 52, 245, 209, 87, 39, 252, 41, 21, 68, 78, 110, 131, 249, 162};
.global .align 16 .b8 __cudart_sin_cos_coeffs[128] = {70, 210, 176, 44, 241, 229, 90, 190, 146, 227, 172, 105, 227, 29, 199, 62, 161, 98, 219, 25, 160, 1, 42, 191, 24, 8, 17, 17, 17, 17, 129, 63, 84, 85, 85, 85, 85, 85, 197, 191, 0, 0, 0, 0, 0, 0, 0, 0, 0, 0, 0, 0, 0, 0, 0, 0, 100, 129, 253, 32, 131, 255, 168, 189, 40, 133, 239, 193, 167, 238, 33, 62, 217, 230, 6, 142, 79, 126, 146, 190, 233, 188, 221, 25, 160, 1, 250, 62, 71, 93, 193, 22, 108, 193, 86, 191, 81, 85, 85, 85, 85, 85, 165, 63, 0, 0, 0, 0, 0, 0, 224, 191, 0, 0, 0, 0, 0, 0, 240, 63};

.visible .entry _Z9calculatePci(
	.param .u64 .ptr .align 1 _Z9calculatePci_param_0,
	.param .u32 _Z9calculatePci_param_1
)
{
	.reg .pred 	%p<10>;
	.reg .b32 	%r<47>;
	.reg .b64 	%rd<9>;
	.reg .b64 	%fd<84>;

	ld.param.u64 	%rd2, [_Z9calculatePci_param_0];
	ld.param.u32 	%r15, [_Z9calculatePci_param_1];
	mov.u32 	%r16, %ctaid.x;
	mov.u32 	%r17, %ntid.x;
	mov.u32 	%r18, %ntid.y;
	mov.u32 	%r19, %tid.y;
	mov.u32 	%r20, %tid.x;
	mad.lo.s32 	%r21, %r18, %r16, %r19;
	mad.lo.s32 	%r1, %r21, %r17, %r20;
	setp.ge.s32 	%p1, %r1, %r15;
	@%p1 bra 	$L__BB0_13;
	cvta.to.global.u64 	%rd3, %rd2;
	mul.lo.s32 	%r23, %r1, 3;
	mul.wide.s32 	%rd4, %r23, 8;
	add.s64 	%rd1, %rd3, %rd4;
	ld.global.f64 	%fd15, [%rd1];
	ld.global.f64 	%fd16, [%rd1+8];
	mul.f64 	%fd17, %fd16, %fd16;
	fma.rn.f64 	%fd18, %fd15, %fd15, %fd17;
	add.f64 	%fd19, %fd15, %fd15;
	fma.rn.f64 	%fd1, %fd19, %fd16, %fd18;
	{
	.reg .b32 %temp; 
	mov.b64 	{%temp, %r42}, %fd1;
	}
	{
	.reg .b32 %temp; 
	mov.b64 	{%r43, %temp}, %fd1;
	}
	setp.gt.s32 	%p2, %r42, 1048575;
	mov.b32 	%r44, -1023;
	mov.f64 	%fd80, %fd1;
	@%p2 bra 	$L__BB0_3;
	mul.f64 	%fd80, %fd1, 0d4350000000000000;
	{
	.reg .b32 %temp; 
	mov.b64 	{%temp, %r42}, %fd80;
	}
	{
	.reg .b32 %temp; 
	mov.b64 	{%r43, %temp}, %fd80;
	}
	mov.b32 	%r44, -1077;
$L__BB0_3:
	add.s32 	%r25, %r42, -1;
	setp.gt.u32 	%p3, %r25, 2146435070;
	@%p3 bra 	$L__BB0_7;
	shr.u32 	%r28, %r42, 20;
	add.s32 	%r45, %r44, %r28;
	and.b32  	%r29, %r42, 1048575;
	or.b32  	%r30, %r29, 1072693248;
	mov.b64 	%fd81, {%r43, %r30};
	setp.lt.u32 	%p5, %r30, 1073127583;
	@%p5 bra 	$L__BB0_6;
	{
	.reg .b32 %temp; 
	mov.b64 	{%r31, %temp}, %fd81;
	}
	{
	.reg .b32 %temp; 
	mov.b64 	{%temp, %r32}, %fd81;
	}
	add.s32 	%r33, %r32, -1048576;
	mov.b64 	%fd81, {%r31, %r33};
	add.s32 	%r45, %r45, 1;
$L__BB0_6:
	add.f64 	%fd21, %fd81, 0dBFF0000000000000;
	add.f64 	%fd22, %fd81, 0d3FF0000000000000;
	rcp.approx.ftz.f64 	%fd23, %fd22;
	neg.f64 	%fd24, %fd22;
	fma.rn.f64 	%fd25, %fd24, %fd23, 0d3FF0000000000000;
	fma.rn.f64 	%fd26, %fd25, %fd25, %fd25;
	fma.rn.f64 	%fd27, %fd26, %fd23, %fd23;
	mul.f64 	%fd28, %fd21, %fd27;
	fma.rn.f64 	%fd29, %fd21, %fd27, %fd28;
	mul.f64 	%fd30, %fd29, %fd29;
	fma.rn.f64 	%fd31, %fd30, 0d3EB1380B3AE80F1E, 0d3ED0EE258B7A8B04;
	fma.rn.f64 	%fd32, %fd31, %fd30, 0d3EF3B2669F02676F;
	fma.rn.f64 	%fd33, %fd32, %fd30, 0d3F1745CBA9AB0956;
	fma.rn.f64 	%fd34, %fd33, %fd30, 0d3F3C71C72D1B5154;
	fma.rn.f64 	%fd35, %fd34, %fd30, 0d3F624924923BE72D;
	fma.rn.f64 	%fd36, %fd35, %fd30, 0d3F8999999999A3C4;
	fma.rn.f64 	%fd37, %fd36, %fd30, 0d3FB5555555555554;
	sub.f64 	%fd38, %fd21, %fd29;
	add.f64 	%fd39, %fd38, %fd38;
	neg.f64 	%fd40, %fd29;
	fma.rn.f64 	%fd41, %fd40, %fd21, %fd39;
	mul.f64 	%fd42, %fd27, %fd41;
	mul.f64 	%fd43, %fd30, %fd37;
	fma.rn.f64 	%fd44, %fd43, %fd29, %fd42;
	xor.b32  	%r34, %r45, -2147483648;
	mov.b32 	%r35, 1127219200;
	mov.b64 	%fd45, {%r34, %r35};
	mov.b32 	%r36, -2147483648;
	mov.b64 	%fd46, {%r36, %r35};
	sub.f64 	%fd47, %fd45, %fd46;
	fma.rn.f64 	%fd48, %fd47, 0d3FE62E42FEFA39EF, %fd29;
	fma.rn.f64 	%fd49, %fd47, 0dBFE62E42FEFA39EF, %fd48;
	sub.f64 	%fd50, %fd49, %fd29;
	sub.f64 	%fd51, %fd44, %fd50;
	fma.rn.f64 	%fd52, %fd47, 0d3C7ABC9E3B39803F, %fd51;
	add.f64 	%fd82, %fd48, %fd52;
	bra.uni 	$L__BB0_8;
$L__BB0_7:
	fma.rn.f64 	%fd20, %fd80, 0d7FF0000000000000, 0d7FF0000000000000;
	{
	.reg .b32 %temp; 
	mov.b64 	{%temp, %r26}, %fd80;
	}
	and.b32  	%r27, %r26, 2147483647;
	setp.eq.s32 	%p4, %r27, 0;
	selp.f64 	%fd82, 0dFFF0000000000000, %fd20, %p4;
$L__BB0_8:
	abs.f64 	%fd10, %fd1;
	setp.neu.f64 	%p6, %fd10, 0d7FF0000000000000;
	@%p6 bra 	$L__BB0_10;
	mov.f64 	%fd58, 0d0000000000000000;
	mul.rn.f64 	%fd83, %fd1, %fd58;
	mov.b32 	%r46, 0;
	bra.uni 	$L__BB0_12;
$L__BB0_10:
	mul.f64 	%fd53, %fd1, 0d3FE45F306DC9C883;
	cvt.rni.s32.f64 	%r46, %fd53;
	cvt.rn.f64.s32 	%fd54, %r46;
	fma.rn.f64 	%fd55, %fd54, 0dBFF921FB54442D18, %fd1;
	fma.rn.f64 	%fd56, %fd54, 0dBC91A62633145C00, %fd55;
	fma.rn.f64 	%fd83, %fd54, 0dB97B839A252049C0, %fd56;
	setp.ltu.f64 	%p7, %fd10, 0d41E0000000000000;
	@%p7 bra 	$L__BB0_12;
	{ // callseq 0, 0
	.param .b64 param0;
	st.param.f64 	[param0], %fd1;
	.param .align 16 .b8 retval0[16];
	call.uni (retval0), 
	__internal_trig_reduction_slowpathd, 
	(
	param0
	);
	ld.param.f64 	%fd83, [retval0];
	ld.param.b32 	%r46, [retval0+8];
	} // callseq 0
$L__BB0_12:
	shl.b32 	%r39, %r46, 6;
	cvt.u64.u32 	%rd5, %r39;
	and.b64  	%rd6, %rd5, 64;
	mov.u64 	%rd7, __cudart_sin_cos_coeffs;
	add.s64 	%rd8, %rd7, %rd6;
	mul.rn.f64 	%fd59, %fd83, %fd83;
	and.b32  	%r40, %r46, 1;
	setp.eq.b32 	%p8, %r40, 1;
	selp.f64 	%fd60, 0dBDA8FF8320FD8164, 0d3DE5DB65F9785EBA, %p8;
	ld.global.nc.v2.f64 	{%fd61, %fd62}, [%rd8];
	fma.rn.f64 	%fd63, %fd60, %fd59, %fd61;
	fma.rn.f64 	%fd64, %fd63, %fd59, %fd62;
	ld.global.nc.v2.f64 	{%fd65, %fd66}, [%rd8+16];
	fma.rn.f64 	%fd67, %fd64, %fd59, %fd65;
	fma.rn.f64 	%fd68, %fd67, %fd59, %fd66;
	ld.global.nc.v2.f64 	{%fd69, %fd70}, [%rd8+32];
	fma.rn.f64 	%fd71, %fd68, %fd59, %fd69;
	fma.rn.f64 	%fd72, %fd71, %fd59, %fd70;
	fma.rn.f64 	%fd73, %fd72, %fd83, %fd83;
	fma.rn.f64 	%fd74, %fd72, %fd59, 0d3FF0000000000000;
	selp.f64 	%fd75, %fd74, %fd73, %p8;
	and.b32  	%r41, %r46, 2;
	setp.eq.s32 	%p9, %r41, 0;
	mov.f64 	%fd76, 0d0000000000000000;
	sub.f64 	%fd77, %fd76, %fd75;
	selp.f64 	%fd78, %fd75, %fd77, %p9;
	div.rn.f64 	%fd79, %fd82, %fd78;
	st.global.f64 	[%rd1+16], %fd79;
$L__BB0_13:
	ret;

}
.func  (.param .align 16 .b8 func_retval0[16]) __internal_trig_reduction_slowpathd(
	.param .b64 __internal_trig_reduction_slowpathd_param_0
)
{
	.local .align 8 .b8 	__local_depot1[40];
	.reg .b64 	%SP;
	.reg .b64 	%SPL;
	.reg .pred 	%p<10>;
	.reg .b32 	%r<47>;
	.reg .b64 	%rd<74>;
	.reg .b64 	%fd<5>;

	mov.u64 	%SPL, __local_depot1;
	ld.param.f64 	%fd4, [__internal_trig_reduction_slowpathd_param_0];
	add.u64 	%rd1, %SPL, 0;
	{
	.reg .b32 %temp; 
	mov.b64 	{%temp, %r1}, %fd4;
	}
	shr.u32 	%r2, %r1, 20;
	and.b32  	%r3, %r2, 2047;
	setp.eq.s32 	%p1, %r3, 2047;
	mov.b32 	%r46, 0;
	@%p1 bra 	$L__BB1_9;
	add.s32 	%r20, %r3, -1024;
	mov.b64 	%rd20, %fd4;
	shl.b64 	%rd2, %rd20, 11;
	shr.u32 	%r4, %r20, 6;
	sub.s32 	%r45, 15, %r4;
	sub.s32 	%r21, 19, %r4;
	setp.lt.u32 	%p2, %r20, 128;
	selp.b32 	%r6, 18, %r21, %p2;
	setp.ge.s32 	%p3, %r45, %r6;
	mov.b64 	%rd70, 0;
	@%p3 bra 	$L__BB1_4;
	add.s32 	%r23, %r6, %r4;
	neg.s32 	%r43, %r23;
	or.b64  	%rd3, %rd2, -9223372036854775808;
	mov.b64 	%rd70, 0;
	mov.b32 	%r42, 0;
	mov.u64 	%rd25, __cudart_i2opi_d;
	mov.u32 	%r44, %r45;
$L__BB1_3:
	.pragma "nounroll";
	mul.wide.s32 	%rd22, %r42, 8;
	add.s64 	%rd23, %rd1, %rd22;
	mul.wide.s32 	%rd24, %r44, 8;
	add.s64 	%rd26, %rd25, %rd24;
	ld.global.nc.u64 	%rd27, [%rd26];
	{
	.reg .u32 %r0, %r1, %r2, %r3, %alo, %ahi, %blo, %bhi, %clo, %chi;
	mov.b64 	{%alo,%ahi}, %rd27;
	mov.b64 	{%blo,%bhi}, %rd3;
	mov.b64 	{%clo,%chi}, %rd70;
	mad.lo.cc.u32 	%r0, %alo, %blo, %clo;
	madc.hi.cc.u32 	%r1, %alo, %blo, %chi;
	madc.hi.u32 	%r2, %alo, %bhi, 0;
	mad.lo.cc.u32 	%r1, %alo, %bhi, %r1;
	madc.hi.cc.u32 	%r2, %ahi, %blo, %r2;
	madc.hi.u32 	%r3, %ahi, %bhi, 0;
	mad.lo.cc.u32 	%r1, %ahi, %blo, %r1;
	madc.lo.cc.u32 	%r2, %ahi, %bhi, %r2;
	addc.u32 	%r3, %r3, 0;
	mov.b64 	%rd28, {%r0,%r1};
	mov.b64 	%rd70, {%r2,%r3};
	}
	st.local.u64 	[%rd23], %rd28;
	add.s32 	%r44, %r44, 1;
	add.s32 	%r43, %r43, 1;
	add.s32 	%r42, %r42, 1;
	setp.ne.s32 	%p4, %r43, -15;
	mov.u32 	%r45, %r6;
	@%p4 bra 	$L__BB1_3;
$L__BB1_4:
	cvt.s64.s32 	%rd29, %r45;
	cvt.u64.u32 	%rd30, %r4;
	add.s64 	%rd31, %rd30, %rd29;
	shl.b64 	%rd32, %rd31, 3;
	add.s64 	%rd33, %rd1, %rd32;
	st.local.u64 	[%rd33+-120], %rd70;
	and.b32  	%r15, %r2, 63;
	ld.local.u64 	%rd72, [%rd1+16];
	ld.local.u64 	%rd71, [%rd1+24];
	setp.eq.s32 	%p5, %r15, 0;
	@%p5 bra 	$L__BB1_6;
	shl.b64 	%rd34, %rd71, %r15;
	shr.u64 	%rd35, %rd72, 1;
	xor.b32  	%r24, %r15, 63;
	shr.u64 	%rd36, %rd35, %r24;
	or.b64  	%rd71, %rd34, %rd36;
	ld.local.u64 	%rd37, [%rd1+8];
	shl.b64 	%rd38, %rd72, %r15;
	shr.u64 	%rd39, %rd37, 1;
	shr.u64 	%rd40, %rd39, %r24;
	or.b64  	%rd72, %rd38, %rd40;
$L__BB1_6:
	and.b32  	%r25, %r1, -2147483648;
	shr.u64 	%rd41, %rd71, 62;
	cvt.u32.u64 	%r26, %rd41;
	mov.b64 	{%r27, %r28}, %rd71;
	mov.b64 	{%r29, %r30}, %rd72;
	shf.l.wrap.b32 	%r31, %r30, %r27, 2;
	shf.l.wrap.b32 	%r32, %r27, %r28, 2;
	mov.b64 	%rd42, {%r31, %r32};
	shl.b64 	%rd43, %rd72, 2;
	shr.u64 	%rd44, %rd42, 63;
	cvt.u32.u64 	%r33, %rd44;
	add.s32 	%r34, %r33, %r26;
	setp.eq.s32 	%p6, %r25, 0;
	neg.s32 	%r35, %r34;
	selp.b32 	%r46, %r34, %r35, %p6;
	setp.gt.s64 	%p7, %rd42, -1;
	mov.b64 	%rd45, 0;
	{
	.reg .u32 %r0, %r1, %r2, %r3, %a0, %a1, %a2, %a3, %b0, %b1, %b2, %b3;
	mov.b64 	{%a0,%a1}, %rd45;
	mov.b64 	{%a2,%a3}, %rd45;
	mov.b64 	{%b0,%b1}, %rd43;
	mov.b64 	{%b2,%b3}, %rd42;
	sub.cc.u32 	%r0, %a0, %b0;
	subc.cc.u32 	%r1, %a1, %b1;
	subc.cc.u32 	%r2, %a2, %b2;
	subc.u32 	%r3, %a3, %b3;
	mov.b64 	%rd46, {%r0,%r1};
	mov.b64 	%rd47, {%r2,%r3};
	}
	xor.b32  	%r36, %r25, -2147483648;
	selp.b64 	%rd73, %rd42, %rd47, %p7;
	selp.b64 	%rd14, %rd43, %rd46, %p7;
	selp.b32 	%r17, %r25, %r36, %p7;
	clz.b64 	%r37, %rd73;
	cvt.u64.u32 	%rd15, %r37;
	setp.eq.s32 	%p8, %r37, 0;
	@%p8 bra 	$L__BB1_8;
	cvt.u32.u64 	%r38, %rd15;
	and.b32  	%r39, %r38, 63;
	shl.b64 	%rd48, %rd73, %r39;
	shr.u64 	%rd49, %rd14, 1;
	not.b32 	%r40, %r38;
	and.b32  	%r41, %r40, 63;
	shr.u64 	%rd50, %rd49, %r41;
	or.b64  	%rd73, %rd48, %rd50;
$L__BB1_8:
	mov.b64 	%rd51, -3958705157555305931;
	{
	.reg .u32 %r0, %r1, %r2, %r3, %alo, %ahi, %blo, %bhi;
	mov.b64 	{%alo,%ahi}, %rd73;
	mov.b64 	{%blo,%bhi}, %rd51;
	mul.lo.u32 	%r0, %alo, %blo;
	mul.hi.u32 	%r1, %alo, %blo;
	mad.lo.cc.u32 	%r1, %alo, %bhi, %r1;
	madc.hi.u32 	%r2, %alo, %bhi, 0;
	mad.lo.cc.u32 	%r1, %ahi, %blo, %r1;
	madc.hi.cc.u32 	%r2, %ahi, %blo, %r2;
	madc.hi.u32 	%r3, %ahi, %bhi, 0;
	mad.lo.cc.u32 	%r2, %ahi, %bhi, %r2;
	addc.u32 	%r3, %r3, 0;
	mov.b64 	%rd52, {%r0,%r1};
	mov.b64 	%rd53, {%r2,%r3};
	}
	setp.gt.s64 	%p9, %rd53, 0;
	{
	.reg .u32 %r0, %r1, %r2, %r3, %a0, %a1, %a2, %a3, %b0, %b1, %b2, %b3;
	mov.b64 	{%a0,%a1}, %rd52;
	mov.b64 	{%a2,%a3}, %rd53;
	mov.b64 	{%b0,%b1}, %rd52;
	mov.b64 	{%b2,%b3}, %rd53;
	add.cc.u32 	%r0, %a0, %b0;
	addc.cc.u32 	%r1, %a1, %b1;
	addc.cc.u32 	%r2, %a2, %b2;
	addc.u32 	%r3, %a3, %b3;
	mov.b64 	%rd54, {%r0,%r1};
	mov.b64 	%rd55, {%r2,%r3};
	}
	selp.b64 	%rd56, %rd55, %rd53, %p9;
	selp.s64 	%rd57, -1, 0, %p9;
	sub.s64 	%rd58, %rd57, %rd15;
	cvt.u64.u32 	%rd59, %r17;
	shl.b64 	%rd60, %rd59, 32;
	add.s64 	%rd61, %rd56, 1;
	shr.u64 	%rd62, %rd61, 10;
	add.s64 	%rd63, %rd62, 1;
	shr.u64 	%rd64, %rd63, 1;
	shl.b64 	%rd65, %rd58, 52;
	add.s64 	%rd66, %rd65, %rd64;
	add.s64 	%rd67, %rd66, 4602678819172646912;
	or.b64  	%rd68, %rd67, %rd60;
	mov.b64 	%fd4, %rd68;
$L__BB1_9:
	st.param.f64 	[func_retval0], %fd4;
	st.param.b32 	[func_retval0+8], %r46;
	ret;

}


// ===== COMPILED SASS (sm_100) =====

	.target	sm_100

	.elftype	@"ET_EXEC"


//--------------------- .note.nv.tkinfo           --------------------------
	.section	.note.nv.tkinfo,"",@"SHT_NOTE"
	.sectionflags	@"SHF_NOTE_NV_TKINFO"
	.tkinfo
        /*0018*/ 	.word	0x00000002
        /*0030*/ 	.string	""
        /*0030*/ 	.string	"ptxas"
        /*0030*/ 	.string	"Cuda compilation tools, release 13.0, V13.0.88"
        /*0030*/ 	.string	"Build cuda_13.0.r13.0/compiler.36424714_0"
        /*0030*/ 	.string	"-arch sm_100 -m 64 "



//--------------------- .note.nv.cuinfo           --------------------------
	.section	.note.nv.cuinfo,"",@"SHT_NOTE"
	.sectionflags	@"SHF_NOTE_NV_CUINFO"
        /*0018*/ 	.short	0x0002
        /*001a*/ 	.short	0x0064
        /*001c*/ 	.short	0x0082
	.zero		2


//--------------------- .nv.info                  --------------------------
	.section	.nv.info,"",@"SHT_CUDA_INFO"
	.align	4


	//----- nvinfo : EIATTR_REGCOUNT
	.align		4
        /*0000*/ 	.byte	0x04, 0x2f
        /*0002*/ 	.short	(.L_3 - .L_2)
	.align		4
.L_2:
        /*0004*/ 	.word	index@(_Z9calculatePci)
        /*0008*/ 	.word	0x00000020


	//----- nvinfo : EIATTR_FRAME_SIZE
	.align		4
.L_3:
        /*000c*/ 	.byte	0x04, 0x11
        /*000e*/ 	.short	(.L_5 - .L_4)
	.align		4
.L_4:
        /*0010*/ 	.word	index@($_Z9calculatePci$__internal_trig_reduction_slowpathd)
        /*0014*/ 	.word	0x00000028


	//----- nvinfo : EIATTR_FRAME_SIZE
	.align		4
.L_5:
        /*0018*/ 	.byte	0x04, 0x11
        /*001a*/ 	.short	(.L_7 - .L_6)
	.align		4
.L_6:
        /*001c*/ 	.word	index@($__internal_0_$__cuda_sm20_div_rn_f64_full)
        /*0020*/ 	.word	0x00000028


	//----- nvinfo : EIATTR_FRAME_SIZE
	.align		4
.L_7:
        /*0024*/ 	.byte	0x04, 0x11
        /*0026*/ 	.short	(.L_9 - .L_8)
	.align		4
.L_8:
        /*0028*/ 	.word	index@(_Z9calculatePci)
        /*002c*/ 	.word	0x00000028


	//----- nvinfo : EIATTR_MIN_STACK_SIZE
	.align		4
.L_9:
        /*0030*/ 	.byte	0x04, 0x12
        /*0032*/ 	.short	(.L_11 - .L_10)
	.align		4
.L_10:
        /*0034*/ 	.word	index@(_Z9calculatePci)
        /*0038*/ 	.word	0x00000028
.L_11:


//--------------------- .nv.compat                --------------------------
	.section	.nv.compat,"",@"SHT_CUDA_COMPAT_INFO"
	.align	4
        /*0000*/ 	.byte	0x02, 0x09, 0x00, 0x00, 0x02, 0x02, 0x01, 0x00, 0x02, 0x05, 0x05, 0x00, 0x03, 0x07, 0x01, 0x01
        /*0010*/ 	.byte	0x02, 0x03, 0x00, 0x00, 0x02, 0x06, 0x01, 0x00, 0x04, 0x0b, 0x08, 0x00, 0x01, 0x00, 0x00, 0x00
        /*0020*/ 	.byte	0x00, 0x00, 0x00, 0x00


//--------------------- .nv.info._Z9calculatePci  --------------------------
	.section	.nv.info._Z9calculatePci,"",@"SHT_CUDA_INFO"
	.sectionflags	@""
	.align	4


	//----- nvinfo : EIATTR_CUDA_API_VERSION
	.align		4
        /*0000*/ 	.byte	0x04, 0x37
        /*0002*/ 	.short	(.L_13 - .L_12)
.L_12:
        /*0004*/ 	.word	0x00000082


	//----- nvinfo : EIATTR_KPARAM_INFO
	.align		4
.L_13:
        /*0008*/ 	.byte	0x04, 0x17
        /*000a*/ 	.short	(.L_15 - .L_14)
.L_14:
        /*000c*/ 	.word	0x00000000
        /*0010*/ 	.short	0x0001
        /*0012*/ 	.short	0x0008
        /*0014*/ 	.byte	0x00, 0xf0, 0x11, 0x00


	//----- nvinfo : EIATTR_KPARAM_INFO
	.align		4
.L_15:
        /*0018*/ 	.byte	0x04, 0x17
        /*001a*/ 	.short	(.L_17 - .L_16)
.L_16:
        /*001c*/ 	.word	0x00000000
        /*0020*/ 	.short	0x0000
        /*0022*/ 	.short	0x0000
        /*0024*/ 	.byte	0x00, 0xf5, 0x21, 0x00


	//----- nvinfo : EIATTR_SPARSE_MMA_MASK
	.align		4
.L_17:
        /*0028*/ 	.byte	0x03, 0x50
        /*002a*/ 	.short	0x0000


	//----- nvinfo : EIATTR_MAXREG_COUNT
	.align		4
        /*002c*/ 	.byte	0x03, 0x1b
        /*002e*/ 	.short	0x00ff


	//----- nvinfo : EIATTR_MERCURY_ISA_VERSION
	.align		4
        /*0030*/ 	.byte	0x03, 0x5f
        /*0032*/ 	.short	0x0101


	//----- nvinfo : EIATTR_VRC_CTA_INIT_COUNT
	.align		4
        /*0034*/ 	.byte	0x02, 0x4a
	.zero		1
	.zero		1


	//----- nvinfo : EIATTR_EXIT_INSTR_OFFSETS
	.align		4
        /*0038*/ 	.byte	0x04, 0x1c
        /*003a*/ 	.short	(.L_19 - .L_18)


	//   ....[0]....
.L_18:
        /*003c*/ 	.word	0x000000b0


	//   ....[1]....
        /*0040*/ 	.word	0x00000b60


	//----- nvinfo : EIATTR_CRS_STACK_SIZE
	.align		4
.L_19:
        /*0044*/ 	.byte	0x04, 0x1e
        /*0046*/ 	.short	(.L_21 - .L_20)
.L_20:
        /*0048*/ 	.word	0x00000000


	//----- nvinfo : EIATTR_CBANK_PARAM_SIZE
	.align		4
.L_21:
        /*004c*/ 	.byte	0x03, 0x19
        /*004e*/ 	.short	0x000c


	//----- nvinfo : EIATTR_PARAM_CBANK
	.align		4
        /*0050*/ 	.byte	0x04, 0x0a
        /*0052*/ 	.short	(.L_23 - .L_22)
	.align		4
.L_22:
        /*0054*/ 	.word	index@(.nv.constant0._Z9calculatePci)
        /*0058*/ 	.short	0x0380
        /*005a*/ 	.short	0x000c


	//----- nvinfo : EIATTR_SW_WAR
	.align		4
.L_23:
        /*005c*/ 	.byte	0x04, 0x36
        /*005e*/ 	.short	(.L_25 - .L_24)
.L_24:
        /*0060*/ 	.word	0x00000008
.L_25:


//--------------------- .nv.callgraph             --------------------------
	.section	.nv.callgraph,"",@"SHT_CUDA_CALLGRAPH"
	.align	4
	.sectionentsize	8
	.align		4
        /*0000*/ 	.word	0x00000000
	.align		4
        /*0004*/ 	.word	0xffffffff
	.align		4
        /*0008*/ 	.word	0x00000000
	.align		4
        /*000c*/ 	.word	0xfffffffe
	.align		4
        /*0010*/ 	.word	0x00000000
	.align		4
        /*0014*/ 	.word	0xfffffffd
	.align		4
        /*0018*/ 	.word	0x00000000
	.align		4
        /*001c*/ 	.word	0xfffffffc


//--------------------- .nv.constant4             --------------------------
	.section	.nv.constant4,"a",@progbits
	.align	8
	.align		8
.nv.constant4:
        /*0000*/ 	.dword	__cudart_i2opi_d
	.align		8
        /*0008*/ 	.dword	__cudart_sin_cos_coeffs


//--------------------- .text._Z9calculatePci     --------------------------
	.section	.text._Z9calculatePci,"ax",@progbits
	.align	128
        .global         _Z9calculatePci
        .type           _Z9calculatePci,@function
        .size           _Z9calculatePci,(.L_x_21 - _Z9calculatePci)
        .other          _Z9calculatePci,@"STO_CUDA_ENTRY STV_DEFAULT"
_Z9calculatePci:
.text._Z9calculatePci:
[----:B------:R-:W0:Y:S01]  /*0000*/  LDC R1, c[0x0][0x37c] ;  /* 0x0000df00ff017b82 */ /* 0x000e220000000800 */
[----:B------:R-:W1:Y:S01]  /*0010*/  S2R R3, SR_TID.Y ;  /* 0x0000000000037919 */ /* 0x000e620000002200 */
[----:B------:R-:W2:Y:S06]  /*0020*/  LDCU UR5, c[0x0][0x360] ;  /* 0x00006c00ff0577ac */ /* 0x000eac0008000800 */
[----:B------:R-:W1:Y:S01]  /*0030*/  S2UR UR4, SR_CTAID.X ;  /* 0x00000000000479c3 */ /* 0x000e620000002500 */
[----:B0-----:R-:W-:Y:S01]  /*0040*/  VIADD R1, R1, 0xffffffd8 ;  /* 0xffffffd801017836 */ /* 0x001fe20000000000 */
[----:B------:R-:W2:Y:S01]  /*0050*/  S2R R5, SR_TID.X ;  /* 0x0000000000057919 */ /* 0x000ea20000002100 */
[----:B------:R-:W0:Y:S05]  /*0060*/  LDCU UR6, c[0x0][0x388] ;  /* 0x00007100ff0677ac */ /* 0x000e2a0008000800 */
[----:B------:R-:W1:Y:S02]  /*0070*/  LDC R0, c[0x0][0x364] ;  /* 0x0000d900ff007b82 */ /* 0x000e640000000800 */
[----:B-1----:R-:W-:-:S04]  /*0080*/  IMAD R0, R0, UR4, R3 ;  /* 0x0000000400007c24 */ /* 0x002fc8000f8e0203 */
[----:B--2---:R-:W-:-:S05]  /*0090*/  IMAD R0, R0, UR5, R5 ;  /* 0x0000000500007c24 */ /* 0x004fca000f8e0205 */
[----:B0-----:R-:W-:-:S13]  /*00a0*/  ISETP.GE.AND P0, PT, R0, UR6, PT ;  /* 0x0000000600007c0c */ /* 0x001fda000bf06270 */
[----:B------:R-:W-:Y:S05]  /*00b0*/  @P0 EXIT ;  /* 0x000000000000094d */ /* 0x000fea0003800000 */
[----:B------:R-:W0:Y:S01]  /*00c0*/  LDC.64 R6, c[0x0][0x380] ;  /* 0x0000e000ff067b82 */ /* 0x000e220000000a00 */
[----:B------:R-:W1:Y:S01]  /*00d0*/  LDCU.64 UR4, c[0x0][0x358] ;  /* 0x00006b00ff0477ac */ /* 0x000e620008000a00 */
[----:B------:R-:W-:-:S04]  /*00e0*/  IMAD R3, R0, 0x3, RZ ;  /* 0x0000000300037824 */ /* 0x000fc800078e02ff */
[----:B0-----:R-:W-:-:S05]  /*00f0*/  IMAD.WIDE R6, R3, 0x8, R6 ;  /* 0x0000000803067825 */ /* 0x001fca00078e0206 */
[----:B-1----:R-:W2:Y:S04]  /*0100*/  LDG.E.64 R4, desc[UR4][R6.64+0x8] ;  /* 0x0000080406047981 */ /* 0x002ea8000c1e1b00 */
[----:B------:R-:W3:Y:S01]  /*0110*/  LDG.E.64 R2, desc[UR4][R6.64] ;  /* 0x0000000406027981 */ /* 0x000ee2000c1e1b00 */
[----:B------:R-:W-:Y:S01]  /*0120*/  BSSY.RECONVERGENT B0, `(.L_x_0) ;  /* 0x0000059000007945 */ /* 0x000fe20003800200 */
[----:B--2---:R-:W-:Y:S02]  /*0130*/  DMUL R8, R4, R4 ;  /* 0x0000000404087228 */ /* 0x004fe40000000000 */
[----:B---3--:R-:W-:-:S06]  /*0140*/  DADD R10, R2, R2 ;  /* 0x00000000020a7229 */ /* 0x008fcc0000000002 */
[----:B------:R-:W-:-:S08]  /*0150*/  DFMA R8, R2, R2, R8 ;  /* 0x000000020208722b */ /* 0x000fd00000000008 */
[----:B------:R-:W-:-:S10]  /*0160*/  DFMA R4, R4, R10, R8 ;  /* 0x0000000a0404722b */ /* 0x000fd40000000008 */
[----:B------:R-:W-:Y:S01]  /*0170*/  ISETP.GT.AND P0, PT, R5, 0xfffff, PT ;  /* 0x000fffff0500780c */ /* 0x000fe20003f04270 */
[--C-:B------:R-:W-:Y:S02]  /*0180*/  IMAD.MOV.U32 R8, RZ, RZ, R4.reuse ;  /* 0x000000ffff087224 */ /* 0x100fe400078e0004 */
[--C-:B------:R-:W-:Y:S02]  /*0190*/  IMAD.MOV.U32 R9, RZ, RZ, R5.reuse ;  /* 0x000000ffff097224 */ /* 0x100fe400078e0005 */
[----:B------:R-:W-:Y:S02]  /*01a0*/  IMAD.MOV.U32 R3, RZ, RZ, R5 ;  /* 0x000000ffff037224 */ /* 0x000fe400078e0005 */
[----:B------:R-:W-:-:S06]  /*01b0*/  IMAD.MOV.U32 R2, RZ, RZ, R4 ;  /* 0x000000ffff027224 */ /* 0x000fcc00078e0004 */
[----:B------:R-:W-:-:S10]  /*01c0*/  @!P0 DMUL R8, R4, 1.80143985094819840000e+16 ;  /* 0x4350000004088828 */ /* 0x000fd40000000000 */
[----:B------:R-:W-:Y:S02]  /*01d0*/  @!P0 IMAD.MOV.U32 R3, RZ, RZ, R9 ;  /* 0x000000ffff038224 */ /* 0x000fe400078e0009 */
[----:B------:R-:W-:Y:S02]  /*01e0*/  @!P0 IMAD.MOV.U32 R2, RZ, RZ, R8 ;  /* 0x000000ffff028224 */ /* 0x000fe400078e0008 */
[----:B------:R-:W-:-:S05]  /*01f0*/  VIADD R0, R3, 0xffffffff ;  /* 0xffffffff03007836 */ /* 0x000fca0000000000 */
[----:B------:R-:W-:Y:S01]  /*0200*/  ISETP.GT.U32.AND P1, PT, R0, 0x7feffffe, PT ;  /* 0x7feffffe0000780c */ /* 0x000fe20003f24070 */
[----:B------:R-:W-:Y:S02]  /*0210*/  IMAD.MOV.U32 R0, RZ, RZ, -0x3ff ;  /* 0xfffffc01ff007424 */ /* 0x000fe400078e00ff */
[----:B------:R-:W-:-:S10]  /*0220*/  @!P0 IMAD.MOV.U32 R0, RZ, RZ, -0x435 ;  /* 0xfffffbcbff008424 */ /* 0x000fd400078e00ff */
[----:B------:R-:W-:Y:S05]  /*0230*/  @P1 BRA `(.L_x_1) ;  /* 0x0000000400041947 */ /* 0x000fea0003800000 */
[----:B------:R-:W-:Y:S01]  /*0240*/  LOP3.LUT R8, R3, 0xfffff, RZ, 0xc0, !PT ;  /* 0x000fffff03087812 */ /* 0x000fe200078ec0ff */
[----:B------:R-:W-:Y:S01]  /*0250*/  IMAD.MOV.U32 R10, RZ, RZ, RZ ;  /* 0x000000ffff0a7224 */ /* 0x000fe200078e00ff */
[----:B------:R-:W-:Y:S01]  /*0260*/  UMOV UR6, 0x3ae80f1e ;  /* 0x3ae80f1e00067882 */ /* 0x000fe20000000000 */
[----:B------:R-:W-:Y:S01]  /*0270*/  IMAD.MOV.U32 R18, RZ, RZ, -0x748574fc ;  /* 0x8b7a8b04ff127424 */ /* 0x000fe200078e00ff */
[----:B------:R-:W-:Y:S01]  /*0280*/  LOP3.LUT R9, R8, 0x3ff00000, RZ, 0xfc, !PT ;  /* 0x3ff0000008097812 */ /* 0x000fe200078efcff */
[----:B------:R-:W-:Y:S01]  /*0290*/  IMAD.MOV.U32 R8, RZ, RZ, R2 ;  /* 0x000000ffff087224 */ /* 0x000fe200078e0002 */
[----:B------:R-:W-:Y:S01]  /*02a0*/  UMOV UR7, 0x3eb1380b ;  /* 0x3eb1380b00077882 */ /* 0x000fe20000000000 */
[----:B------:R-:W-:Y:S01]  /*02b0*/  IMAD.MOV.U32 R19, RZ, RZ, 0x3ed0ee25 ;  /* 0x3ed0ee25ff137424 */ /* 0x000fe200078e00ff */
[----:B------:R-:W-:Y:S01]  /*02c0*/  ISETP.GE.U32.AND P0, PT, R9, 0x3ff6a09f, PT ;  /* 0x3ff6a09f0900780c */ /* 0x000fe20003f06070 */
[----:B------:R-:W-:Y:S01]  /*02d0*/  IMAD.MOV.U32 R21, RZ, RZ, 0x43300000 ;  /* 0x43300000ff157424 */ /* 0x000fe200078e00ff */
[----:B------:R-:W-:Y:S01]  /*02e0*/  LEA.HI R0, R3, R0, RZ, 0xc ;  /* 0x0000000003007211 */ /* 0x000fe200078f60ff */
[----:B------:R-:W-:Y:S01]  /*02f0*/  UMOV UR8, 0x80000000 ;  /* 0x8000000000087882 */ /* 0x000fe20000000000 */
[----:B------:R-:W-:-:S09]  /*0300*/  UMOV UR9, 0x43300000 ;  /* 0x4330000000097882 */ /* 0x000fd20000000000 */
[----:B------:R-:W-:Y:S02]  /*0310*/  @P0 VIADD R11, R9, 0xfff00000 ;  /* 0xfff00000090b0836 */ /* 0x000fe40000000000 */
[----:B------:R-:W-:Y:S02]  /*0320*/  @P0 VIADD R0, R0, 0x1 ;  /* 0x0000000100000836 */ /* 0x000fe40000000000 */
[----:B------:R-:W-:-:S03]  /*0330*/  @P0 IMAD.MOV.U32 R9, RZ, RZ, R11 ;  /* 0x000000ffff090224 */ /* 0x000fc600078e000b */
[----:B------:R-:W-:-:S03]  /*0340*/  LOP3.LUT R20, R0, 0x80000000, RZ, 0x3c, !PT ;  /* 0x8000000000147812 */ /* 0x000fc600078e3cff */
[C---:B------:R-:W-:Y:S02]  /*0350*/  DADD R16, R8.reuse, 1 ;  /* 0x3ff0000008107429 */ /* 0x040fe40000000000 */
[----:B------:R-:W-:-:S04]  /*0360*/  DADD R8, R8, -1 ;  /* 0xbff0000008087429 */ /* 0x000fc80000000000 */
[----:B------:R-:W0:Y:S02]  /*0370*/  MUFU.RCP64H R11, R17 ;  /* 0x00000011000b7308 */ /* 0x000e240000001800 */
[----:B0-----:R-:W-:-:S08]  /*0380*/  DFMA R12, -R16, R10, 1 ;  /* 0x3ff00000100c742b */ /* 0x001fd0000000010a */
[----:B------:R-:W-:-:S08]  /*0390*/  DFMA R12, R12, R12, R12 ;  /* 0x0000000c0c0c722b */ /* 0x000fd0000000000c */
[----:B------:R-:W-:-:S08]  /*03a0*/  DFMA R10, R10, R12, R10 ;  /* 0x0000000c0a0a722b */ /* 0x000fd0000000000a */
[----:B------:R-:W-:-:S08]  /*03b0*/  DMUL R12, R8, R10 ;  /* 0x0000000a080c7228 */ /* 0x000fd00000000000 */
[----:B------:R-:W-:-:S08]  /*03c0*/  DFMA R12, R8, R10, R12 ;  /* 0x0000000a080c722b */ /* 0x000fd0000000000c */
[----:B------:R-:W-:Y:S02]  /*03d0*/  DMUL R14, R12, R12 ;  /* 0x0000000c0c0e7228 */ /* 0x000fe40000000000 */
[----:B------:R-:W-:-:S06]  /*03e0*/  DADD R2, R8, -R12 ;  /* 0x0000000008027229 */ /* 0x000fcc000000080c */
[----:B------:R-:W-:Y:S01]  /*03f0*/  DFMA R16, R14, UR6, R18 ;  /* 0x000000060e107c2b */ /* 0x000fe20008000012 */
[----:B------:R-:W-:Y:S01]  /*0400*/  UMOV UR6, 0x9f02676f ;  /* 0x9f02676f00067882 */ /* 0x000fe20000000000 */
[----:B------:R-:W-:Y:S01]  /*0410*/  UMOV UR7, 0x3ef3b266 ;  /* 0x3ef3b26600077882 */ /* 0x000fe20000000000 */
[----:B------:R-:W-:Y:S02]  /*0420*/  DADD R18, R2, R2 ;  /* 0x0000000002127229 */ /* 0x000fe40000000002 */
[----:B------:R-:W-:Y:S01]  /*0430*/  DADD R2, R20, -UR8 ;  /* 0x8000000814027e29 */ /* 0x000fe20008000000 */
[----:B------:R-:W-:Y:S01]  /*0440*/  UMOV UR8, 0xfefa39ef ;  /* 0xfefa39ef00087882 */ /* 0x000fe20000000000 */
[----:B------:R-:W-:Y:S01]  /*0450*/  UMOV UR9, 0x3fe62e42 ;  /* 0x3fe62e4200097882 */ /* 0x000fe20000000000 */
[----:B------:R-:W-:Y:S01]  /*0460*/  DFMA R16, R14, R16, UR6 ;  /* 0x000000060e107e2b */ /* 0x000fe20008000010 */
[----:B------:R-:W-:Y:S01]  /*0470*/  UMOV UR6, 0xa9ab0956 ;  /* 0xa9ab095600067882 */ /* 0x000fe20000000000 */
[----:B------:R-:W-:Y:S01]  /*0480*/  UMOV UR7, 0x3f1745cb ;  /* 0x3f1745cb00077882 */ /* 0x000fe20000000000 */
[----:B------:R-:W-:-:S02]  /*0490*/  DFMA R18, R8, -R12, R18 ;  /* 0x8000000c0812722b */ /* 0x000fc40000000012 */
[----:B------:R-:W-:-:S03]  /*04a0*/  DFMA R8, R2, UR8, R12 ;  /* 0x0000000802087c2b */ /* 0x000fc6000800000c */
[----:B------:R-:W-:Y:S01]  /*04b0*/  DFMA R16, R14, R16, UR6 ;  /* 0x000000060e107e2b */ /* 0x000fe20008000010 */
[----:B------:R-:W-:Y:S01]  /*04c0*/  UMOV UR6, 0x2d1b5154 ;  /* 0x2d1b515400067882 */ /* 0x000fe20000000000 */
[----:B------:R-:W-:Y:S01]  /*04d0*/  UMOV UR7, 0x3f3c71c7 ;  /* 0x3f3c71c700077882 */ /* 0x000fe20000000000 */
[----:B------:R-:W-:-:S05]  /*04e0*/  DMUL R18, R10, R18 ;  /* 0x000000120a127228 */ /* 0x000fca0000000000 */
[----:B------:R-:W-:Y:S01]  /*04f0*/  DFMA R16, R14, R16, UR6 ;  /* 0x000000060e107e2b */ /* 0x000fe20008000010 */
[----:B------:R-:W-:Y:S01]  /*0500*/  UMOV UR6, 0x923be72d ;  /* 0x923be72d00067882 */ /* 0x000fe20000000000 */
[----:B------:R-:W-:-:S06]  /*0510*/  UMOV UR7, 0x3f624924 ;  /* 0x3f62492400077882 */ /* 0x000fcc0000000000 */
        /* <DEDUP_REMOVED lines=8> */
[----:B------:R-:W-:Y:S02]  /*05a0*/  UMOV UR7, 0x3fe62e42 ;  /* 0x3fe62e4200077882 */ /* 0x000fe40000000000 */
[----:B------:R-:W-:Y:S01]  /*05b0*/  DFMA R20, R2, -UR6, R8 ;  /* 0x8000000602147c2b */ /* 0x000fe20008000008 */
[----:B------:R-:W-:Y:S01]  /*05c0*/  UMOV UR6, 0x3b39803f ;  /* 0x3b39803f00067882 */ /* 0x000fe20000000000 */
[----:B------:R-:W-:Y:S02]  /*05d0*/  UMOV UR7, 0x3c7abc9e ;  /* 0x3c7abc9e00077882 */ /* 0x000fe40000000000 */
[----:B------:R-:W-:-:S04]  /*05e0*/  DMUL R16, R14, R16 ;  /* 0x000000100e107228 */ /* 0x000fc80000000000 */
[----:B------:R-:W-:-:S04]  /*05f0*/  DADD R20, -R12, R20 ;  /* 0x000000000c147229 */ /* 0x000fc80000000114 */
[----:B------:R-:W-:-:S08]  /*0600*/  DFMA R16, R12, R16, R18 ;  /* 0x000000100c10722b */ /* 0x000fd00000000012 */
[----:B------:R-:W-:-:S08]  /*0610*/  DADD R16, R16, -R20 ;  /* 0x0000000010107229 */ /* 0x000fd00000000814 */
[----:B------:R-:W-:-:S08]  /*0620*/  DFMA R2, R2, UR6, R16 ;  /* 0x0000000602027c2b */ /* 0x000fd00008000010 */
[----:B------:R-:W-:Y:S01]  /*0630*/  DADD R2, R8, R2 ;  /* 0x0000000008027229 */ /* 0x000fe20000000002 */
[----:B------:R-:W-:Y:S10]  /*0640*/  BRA `(.L_x_2) ;  /* 0x0000000000187947 */ /* 0x000ff40003800000 */
.L_x_1:
[----:B------:R-:W-:Y:S01]  /*0650*/  IMAD.MOV.U32 R2, RZ, RZ, 0x0 ;  /* 0x00000000ff027424 */ /* 0x000fe200078e00ff */
[----:B------:R-:W-:Y:S01]  /*0660*/  LOP3.LUT P0, RZ, R9, 0x7fffffff, RZ, 0xc0, !PT ;  /* 0x7fffffff09ff7812 */ /* 0x000fe2000780c0ff */
[----:B------:R-:W-:-:S06]  /*0670*/  IMAD.MOV.U32 R3, RZ, RZ, 0x7ff00000 ;  /* 0x7ff00000ff037424 */ /* 0x000fcc00078e00ff */
[----:B------:R-:W-:-:S10]  /*0680*/  DFMA R2, R8, R2, +INF ;  /* 0x7ff000000802742b */ /* 0x000fd40000000002 */
[----:B------:R-:W-:Y:S02]  /*0690*/  FSEL R2, R2, RZ, P0 ;  /* 0x000000ff02027208 */ /* 0x000fe40000000000 */
[----:B------:R-:W-:-:S07]  /*06a0*/  FSEL R3, R3, -QNAN , P0 ;  /* 0xfff0000003037808 */ /* 0x000fce0000000000 */
.L_x_2:
[----:B------:R-:W-:Y:S05]  /*06b0*/  BSYNC.RECONVERGENT B0 ;  /* 0x0000000000007941 */ /* 0x000fea0003800200 */
.L_x_0:
[----:B------:R-:W-:Y:S01]  /*06c0*/  DSETP.NEU.AND P0, PT, |R4|, +INF , PT ;  /* 0x7ff000000400742a */ /* 0x000fe20003f0d200 */
[----:B------:R-:W-:-:S13]  /*06d0*/  BSSY.RECONVERGENT B0, `(.L_x_3) ;  /* 0x0000016000007945 */ /* 0x000fda0003800200 */
[----:B------:R-:W-:Y:S01]  /*06e0*/  @!P0 DMUL R20, RZ, R4 ;  /* 0x00000004ff148228 */ /* 0x000fe20000000000 */
[----:B------:R-:W-:Y:S01]  /*06f0*/  @!P0 IMAD.MOV.U32 R0, RZ, RZ, RZ ;  /* 0x000000ffff008224 */ /* 0x000fe200078e00ff */
[----:B------:R-:W-:Y:S09]  /*0700*/  @!P0 BRA `(.L_x_4) ;  /* 0x0000000000488947 */ /* 0x000ff20003800000 */
[----:B------:R-:W-:Y:S01]  /*0710*/  UMOV UR6, 0x6dc9c883 ;  /* 0x6dc9c88300067882 */ /* 0x000fe20000000000 */
[----:B------:R-:W-:Y:S01]  /*0720*/  UMOV UR7, 0x3fe45f30 ;  /* 0x3fe45f3000077882 */ /* 0x000fe20000000000 */
[C---:B------:R-:W-:Y:S02]  /*0730*/  DSETP.GE.AND P0, PT, |R4|.reuse, 2.14748364800000000000e+09, PT ;  /* 0x41e000000400742a */ /* 0x040fe40003f06200 */
[----:B------:R-:W-:Y:S01]  /*0740*/  DMUL R8, R4, UR6 ;  /* 0x0000000604087c28 */ /* 0x000fe20008000000 */
[----:B------:R-:W-:Y:S01]  /*0750*/  UMOV UR6, 0x54442d18 ;  /* 0x54442d1800067882 */ /* 0x000fe20000000000 */
[----:B------:R-:W-:-:S04]  /*0760*/  UMOV UR7, 0x3ff921fb ;  /* 0x3ff921fb00077882 */ /* 0x000fc80000000000 */
[----:B------:R-:W0:Y:S08]  /*0770*/  F2I.F64 R0, R8 ;  /* 0x0000000800007311 */ /* 0x000e300000301100 */
[----:B0-----:R-:W0:Y:S02]  /*0780*/  I2F.F64 R20, R0 ;  /* 0x0000000000147312 */ /* 0x001e240000201c00 */
[----:B0-----:R-:W-:Y:S01]  /*0790*/  DFMA R10, R20, -UR6, R4 ;  /* 0x80000006140a7c2b */ /* 0x001fe20008000004 */
[----:B------:R-:W-:Y:S01]  /*07a0*/  UMOV UR6, 0x33145c00 ;  /* 0x33145c0000067882 */ /* 0x000fe20000000000 */
[----:B------:R-:W-:-:S06]  /*07b0*/  UMOV UR7, 0x3c91a626 ;  /* 0x3c91a62600077882 */ /* 0x000fcc0000000000 */
[----:B------:R-:W-:Y:S01]  /*07c0*/  DFMA R10, R20, -UR6, R10 ;  /* 0x80000006140a7c2b */ /* 0x000fe2000800000a */
[----:B------:R-:W-:Y:S01]  /*07d0*/  UMOV UR6, 0x252049c0 ;  /* 0x252049c000067882 */ /* 0x000fe20000000000 */
[----:B------:R-:W-:-:S06]  /*07e0*/  UMOV UR7, 0x397b839a ;  /* 0x397b839a00077882 */ /* 0x000fcc0000000000 */
[----:B------:R-:W-:Y:S01]  /*07f0*/  DFMA R20, R20, -UR6, R10 ;  /* 0x8000000614147c2b */ /* 0x000fe2000800000a */
[----:B------:R-:W-:Y:S10]  /*0800*/  @!P0 BRA `(.L_x_4) ;  /* 0x0000000000088947 */ /* 0x000ff40003800000 */
[----:B------:R-:W-:-:S07]  /*0810*/  MOV R16, 0x830 ;  /* 0x0000083000107802 */ /* 0x000fce0000000f00 */
[----:B------:R-:W-:Y:S05]  /*0820*/  CALL.REL.NOINC `($_Z9calculatePci$__internal_trig_reduction_slowpathd) ;  /* 0x0000000800487944 */ /* 0x000fea0003c00000 */
.L_x_4:
[----:B------:R-:W-:Y:S05]  /*0830*/  BSYNC.RECONVERGENT B0 ;  /* 0x0000000000007941 */ /* 0x000fea0003800200 */
.L_x_3:
[----:B------:R-:W0:Y:S01]  /*0840*/  LDCU.64 UR6, c[0x4][0x8] ;  /* 0x01000100ff0677ac */ /* 0x000e220008000a00 */
[----:B------:R-:W-:-:S05]  /*0850*/  IMAD.SHL.U32 R4, R0, 0x40, RZ ;  /* 0x0000004000047824 */ /* 0x000fca00078e00ff */
[----:B------:R-:W-:-:S04]  /*0860*/  LOP3.LUT R4, R4, 0x40, RZ, 0xc0, !PT ;  /* 0x0000004004047812 */ /* 0x000fc800078ec0ff */
[----:B0-----:R-:W-:-:S05]  /*0870*/  IADD3 R22, P0, PT, R4, UR6, RZ ;  /* 0x0000000604167c10 */ /* 0x001fca000ff1e0ff */
[----:B------:R-:W-:-:S05]  /*0880*/  IMAD.X R23, RZ, RZ, UR7, P0 ;  /* 0x00000007ff177e24 */ /* 0x000fca00080e06ff */
[----:B------:R-:W2:Y:S04]  /*0890*/  LDG.E.128.CONSTANT R8, desc[UR4][R22.64] ;  /* 0x0000000416087981 */ /* 0x000ea8000c1e9d00 */
[----:B------:R-:W3:Y:S04]  /*08a0*/  LDG.E.128.CONSTANT R12, desc[UR4][R22.64+0x10] ;  /* 0x00001004160c7981 */ /* 0x000ee8000c1e9d00 */
[----:B------:R-:W4:Y:S01]  /*08b0*/  LDG.E.128.CONSTANT R16, desc[UR4][R22.64+0x20] ;  /* 0x0000200416107981 */ /* 0x000f22000c1e9d00 */
[----:B------:R-:W-:Y:S01]  /*08c0*/  LOP3.LUT R4, R0, 0x1, RZ, 0xc0, !PT ;  /* 0x0000000100047812 */ /* 0x000fe200078ec0ff */
[----:B------:R-:W-:Y:S01]  /*08d0*/  IMAD.MOV.U32 R24, RZ, RZ, 0x20fd8164 ;  /* 0x20fd8164ff187424 */ /* 0x000fe200078e00ff */
[----:B------:R-:W-:Y:S01]  /*08e0*/  FSETP.GEU.AND P1, PT, |R3|, 6.5827683646048100446e-37, PT ;  /* 0x036000000300780b */ /* 0x000fe20003f2e200 */
[----:B------:R-:W-:Y:S01]  /*08f0*/  IMAD.MOV.U32 R25, RZ, RZ, 0x3da8ff83 ;  /* 0x3da8ff83ff197424 */ /* 0x000fe200078e00ff */
[----:B------:R-:W-:Y:S01]  /*0900*/  ISETP.NE.U32.AND P0, PT, R4, 0x1, PT ;  /* 0x000000010400780c */ /* 0x000fe20003f05070 */
[----:B------:R-:W-:Y:S01]  /*0910*/  DMUL R4, R20, R20 ;  /* 0x0000001414047228 */ /* 0x000fe20000000000 */
[----:B------:R-:W-:Y:S02]  /*0920*/  BSSY.RECONVERGENT B0, `(.L_x_5) ;  /* 0x0000022000007945 */ /* 0x000fe40003800200 */
[----:B------:R-:W-:-:S02]  /*0930*/  FSEL R24, R24, -8.06006814911005101289e+34, !P0 ;  /* 0xf9785eba18187808 */ /* 0x000fc40004000000 */
[----:B------:R-:W-:-:S06]  /*0940*/  FSEL R25, -R25, 0.11223486810922622681, !P0 ;  /* 0x3de5db6519197808 */ /* 0x000fcc0004000100 */
[----:B--2---:R-:W-:-:S08]  /*0950*/  DFMA R8, R4, R24, R8 ;  /* 0x000000180408722b */ /* 0x004fd00000000008 */
[----:B------:R-:W-:-:S08]  /*0960*/  DFMA R8, R4, R8, R10 ;  /* 0x000000080408722b */ /* 0x000fd0000000000a */
[----:B---3--:R-:W-:-:S08]  /*0970*/  DFMA R8, R4, R8, R12 ;  /* 0x000000080408722b */ /* 0x008fd0000000000c */
[----:B------:R-:W-:-:S08]  /*0980*/  DFMA R8, R4, R8, R14 ;  /* 0x000000080408722b */ /* 0x000fd0000000000e */
[----:B----4-:R-:W-:-:S08]  /*0990*/  DFMA R8, R4, R8, R16 ;  /* 0x000000080408722b */ /* 0x010fd00000000010 */
[----:B------:R-:W-:-:S08]  /*09a0*/  DFMA R8, R4, R8, R18 ;  /* 0x000000080408722b */ /* 0x000fd00000000012 */
[----:B------:R-:W-:Y:S02]  /*09b0*/  DFMA R20, R8, R20, R20 ;  /* 0x000000140814722b */ /* 0x000fe40000000014 */
[----:B------:R-:W-:-:S10]  /*09c0*/  DFMA R4, R4, R8, 1 ;  /* 0x3ff000000404742b */ /* 0x000fd40000000008 */
[----:B------:R-:W-:Y:S02]  /*09d0*/  FSEL R8, R4, R20, !P0 ;  /* 0x0000001404087208 */ /* 0x000fe40004000000 */
[----:B------:R-:W-:Y:S02]  /*09e0*/  FSEL R9, R5, R21, !P0 ;  /* 0x0000001505097208 */ /* 0x000fe40004000000 */
[----:B------:R-:W-:-:S04]  /*09f0*/  LOP3.LUT P0, RZ, R0, 0x2, RZ, 0xc0, !PT ;  /* 0x0000000200ff7812 */ /* 0x000fc8000780c0ff */
[----:B------:R-:W-:-:S10]  /*0a00*/  DADD R4, RZ, -R8 ;  /* 0x00000000ff047229 */ /* 0x000fd40000000808 */
[----:B------:R-:W-:Y:S02]  /*0a10*/  FSEL R9, R9, R5, !P0 ;  /* 0x0000000509097208 */ /* 0x000fe40004000000 */
[----:B------:R-:W-:Y:S01]  /*0a20*/  FSEL R8, R8, R4, !P0 ;  /* 0x0000000408087208 */ /* 0x000fe20004000000 */
[----:B------:R-:W-:Y:S01]  /*0a30*/  IMAD.MOV.U32 R4, RZ, RZ, 0x1 ;  /* 0x00000001ff047424 */ /* 0x000fe200078e00ff */
[----:B------:R-:W0:Y:S05]  /*0a40*/  MUFU.RCP64H R5, R9 ;  /* 0x0000000900057308 */ /* 0x000e2a0000001800 */
[----:B0-----:R-:W-:-:S08]  /*0a50*/  DFMA R10, -R8, R4, 1 ;  /* 0x3ff00000080a742b */ /* 0x001fd00000000104 */
[----:B------:R-:W-:-:S08]  /*0a60*/  DFMA R10, R10, R10, R10 ;  /* 0x0000000a0a0a722b */ /* 0x000fd0000000000a */
[----:B------:R-:W-:-:S08]  /*0a70*/  DFMA R10, R4, R10, R4 ;  /* 0x0000000a040a722b */ /* 0x000fd00000000004 */
[----:B------:R-:W-:-:S08]  /*0a80*/  DFMA R4, -R8, R10, 1 ;  /* 0x3ff000000804742b */ /* 0x000fd0000000010a */
[----:B------:R-:W-:-:S08]  /*0a90*/  DFMA R4, R10, R4, R10 ;  /* 0x000000040a04722b */ /* 0x000fd0000000000a */
[----:B------:R-:W-:-:S08]  /*0aa0*/  DMUL R10, R4, R2 ;  /* 0x00000002040a7228 */ /* 0x000fd00000000000 */
[----:B------:R-:W-:-:S08]  /*0ab0*/  DFMA R12, -R8, R10, R2 ;  /* 0x0000000a080c722b */ /* 0x000fd00000000102 */
[----:B------:R-:W-:-:S10]  /*0ac0*/  DFMA R4, R4, R12, R10 ;  /* 0x0000000c0404722b */ /* 0x000fd4000000000a */
[----:B------:R-:W-:-:S05]  /*0ad0*/  FFMA R0, RZ, R9, R5 ;  /* 0x00000009ff007223 */ /* 0x000fca0000000005 */
[----:B------:R-:W-:-:S13]  /*0ae0*/  FSETP.GT.AND P0, PT, |R0|, 1.469367938527859385e-39, PT ;  /* 0x001000000000780b */ /* 0x000fda0003f04200 */
[----:B------:R-:W-:Y:S05]  /*0af0*/  @P0 BRA P1, `(.L_x_6) ;  /* 0x0000000000100947 */ /* 0x000fea0000800000 */
[----:B------:R-:W-:Y:S01]  /*0b00*/  IMAD.MOV.U32 R4, RZ, RZ, R2 ;  /* 0x000000ffff047224 */ /* 0x000fe200078e0002 */
[----:B------:R-:W-:Y:S01]  /*0b10*/  MOV R0, 0xb40 ;  /* 0x00000b4000007802 */ /* 0x000fe20000000f00 */
[----:B------:R-:W-:-:S07]  /*0b20*/  IMAD.MOV.U32 R5, RZ, RZ, R3 ;  /* 0x000000ffff057224 */ /* 0x000fce00078e0003 */
[----:B------:R-:W-:Y:S05]  /*0b30*/  CALL.REL.NOINC `($__internal_0_$__cuda_sm20_div_rn_f64_full) ;  /* 0x00000000000c7944 */ /* 0x000fea0003c00000 */
.L_x_6:
[----:B------:R-:W-:Y:S05]  /*0b40*/  BSYNC.RECONVERGENT B0 ;  /* 0x0000000000007941 */ /* 0x000fea0003800200 */
.L_x_5:
[----:B------:R-:W-:Y:S01]  /*0b50*/  STG.E.64 desc[UR4][R6.64+0x10], R4 ;  /* 0x0000100406007986 */ /* 0x000fe2000c101b04 */
[----:B------:R-:W-:Y:S05]  /*0b60*/  EXIT ;  /* 0x000000000000794d */ /* 0x000fea0003800000 */
        .weak           $__internal_0_$__cuda_sm20_div_rn_f64_full
        .type           $__internal_0_$__cuda_sm20_div_rn_f64_full,@function
        .size           $__internal_0_$__cuda_sm20_div_rn_f64_full,($_Z9calculatePci$__internal_trig_reduction_slowpathd - $__internal_0_$__cuda_sm20_div_rn_f64_full)
$__internal_0_$__cuda_sm20_div_rn_f64_full:
[C---:B------:R-:W-:Y:S01]  /*0b70*/  FSETP.GEU.AND P0, PT, |R9|.reuse, 1.469367938527859385e-39, PT ;  /* 0x001000000900780b */ /* 0x040fe20003f0e200 */
[----:B------:R-:W-:Y:S01]  /*0b80*/  IMAD.MOV.U32 R16, RZ, RZ, 0x1 ;  /* 0x00000001ff107424 */ /* 0x000fe200078e00ff */
[----:B------:R-:W-:Y:S01]  /*0b90*/  LOP3.LUT R2, R9, 0x800fffff, RZ, 0xc0, !PT ;  /* 0x800fffff09027812 */ /* 0x000fe200078ec0ff */
[----:B------:R-:W-:Y:S01]  /*0ba0*/  BSSY.RECONVERGENT B1, `(.L_x_7) ;  /* 0x0000055000017945 */ /* 0x000fe20003800200 */
[C---:B------:R-:W-:Y:S02]  /*0bb0*/  FSETP.GEU.AND P2, PT, |R5|.reuse, 1.469367938527859385e-39, PT ;  /* 0x001000000500780b */ /* 0x040fe40003f4e200 */
[----:B------:R-:W-:Y:S01]  /*0bc0*/  LOP3.LUT R3, R2, 0x3ff00000, RZ, 0xfc, !PT ;  /* 0x3ff0000002037812 */ /* 0x000fe200078efcff */
[----:B------:R-:W-:Y:S01]  /*0bd0*/  IMAD.MOV.U32 R2, RZ, RZ, R8 ;  /* 0x000000ffff027224 */ /* 0x000fe200078e0008 */
[----:B------:R-:W-:Y:S02]  /*0be0*/  LOP3.LUT R12, R5, 0x7ff00000, RZ, 0xc0, !PT ;  /* 0x7ff00000050c7812 */ /* 0x000fe400078ec0ff */
[----:B------:R-:W-:-:S03]  /*0bf0*/  LOP3.LUT R15, R9, 0x7ff00000, RZ, 0xc0, !PT ;  /* 0x7ff00000090f7812 */ /* 0x000fc600078ec0ff */
[----:B------:R-:W-:Y:S01]  /*0c00*/  @!P0 DMUL R2, R8, 8.98846567431157953865e+307 ;  /* 0x7fe0000008028828 */ /* 0x000fe20000000000 */
[----:B------:R-:W-:-:S03]  /*0c10*/  ISETP.GE.U32.AND P1, PT, R12, R15, PT ;  /* 0x0000000f0c00720c */ /* 0x000fc60003f26070 */
[----:B------:R-:W-:Y:S01]  /*0c20*/  @!P2 LOP3.LUT R13, R9, 0x7ff00000, RZ, 0xc0, !PT ;  /* 0x7ff00000090da812 */ /* 0x000fe200078ec0ff */
[----:B------:R-:W-:Y:S01]  /*0c30*/  @!P2 IMAD.MOV.U32 R18, RZ, RZ, RZ ;  /* 0x000000ffff12a224 */ /* 0x000fe200078e00ff */
[----:B------:R-:W0:Y:S02]  /*0c40*/  MUFU.RCP64H R17, R3 ;  /* 0x0000000300117308 */ /* 0x000e240000001800 */
[----:B------:R-:W-:Y:S01]  /*0c50*/  @!P2 ISETP.GE.U32.AND P3, PT, R12, R13, PT ;  /* 0x0000000d0c00a20c */ /* 0x000fe20003f66070 */
[----:B------:R-:W-:-:S05]  /*0c60*/  IMAD.MOV.U32 R13, RZ, RZ, 0x1ca00000 ;  /* 0x1ca00000ff0d7424 */ /* 0x000fca00078e00ff */
[----:B------:R-:W-:-:S04]  /*0c70*/  @!P2 SEL R19, R13, 0x63400000, !P3 ;  /* 0x634000000d13a807 */ /* 0x000fc80005800000 */
[----:B------:R-:W-:-:S04]  /*0c80*/  @!P2 LOP3.LUT R19, R19, 0x80000000, R5, 0xf8, !PT ;  /* 0x800000001313a812 */ /* 0x000fc800078ef805 */
[----:B------:R-:W-:Y:S01]  /*0c90*/  @!P2 LOP3.LUT R19, R19, 0x100000, RZ, 0xfc, !PT ;  /* 0x001000001313a812 */ /* 0x000fe200078efcff */
[----:B0-----:R-:W-:-:S08]  /*0ca0*/  DFMA R10, R16, -R2, 1 ;  /* 0x3ff00000100a742b */ /* 0x001fd00000000802 */
[----:B------:R-:W-:-:S08]  /*0cb0*/  DFMA R10, R10, R10, R10 ;  /* 0x0000000a0a0a722b */ /* 0x000fd0000000000a */
[----:B------:R-:W-:Y:S01]  /*0cc0*/  DFMA R16, R16, R10, R16 ;  /* 0x0000000a1010722b */ /* 0x000fe20000000010 */
[----:B------:R-:W-:Y:S01]  /*0cd0*/  SEL R11, R13, 0x63400000, !P1 ;  /* 0x634000000d0b7807 */ /* 0x000fe20004800000 */
[----:B------:R-:W-:-:S03]  /*0ce0*/  IMAD.MOV.U32 R10, RZ, RZ, R4 ;  /* 0x000000ffff0a7224 */ /* 0x000fc600078e0004 */
[----:B------:R-:W-:-:S03]  /*0cf0*/  LOP3.LUT R11, R11, 0x800fffff, R5, 0xf8, !PT ;  /* 0x800fffff0b0b7812 */ /* 0x000fc600078ef805 */
[----:B------:R-:W-:-:S03]  /*0d00*/  DFMA R20, R16, -R2, 1 ;  /* 0x3ff000001014742b */ /* 0x000fc60000000802 */
[----:B------:R-:W-:-:S05]  /*0d10*/  @!P2 DFMA R10, R10, 2, -R18 ;  /* 0x400000000a0aa82b */ /* 0x000fca0000000812 */
[----:B------:R-:W-:Y:S01]  /*0d20*/  DFMA R16, R16, R20, R16 ;  /* 0x000000141010722b */ /* 0x000fe20000000010 */
[----:B------:R-:W-:Y:S02]  /*0d30*/  IMAD.MOV.U32 R21, RZ, RZ, R12 ;  /* 0x000000ffff157224 */ /* 0x000fe400078e000c */
[----:B------:R-:W-:Y:S01]  /*0d40*/  IMAD.MOV.U32 R20, RZ, RZ, R15 ;  /* 0x000000ffff147224 */ /* 0x000fe200078e000f */
[----:B------:R-:W-:Y:S02]  /*0d50*/  @!P0 LOP3.LUT R20, R3, 0x7ff00000, RZ, 0xc0, !PT ;  /* 0x7ff0000003148812 */ /* 0x000fe400078ec0ff */
[----:B------:R-:W-:Y:S02]  /*0d60*/  @!P2 LOP3.LUT R21, R11, 0x7ff00000, RZ, 0xc0, !PT ;  /* 0x7ff000000b15a812 */ /* 0x000fe400078ec0ff */
[----:B------:R-:W-:Y:S01]  /*0d70*/  DMUL R18, R16, R10 ;  /* 0x0000000a10127228 */ /* 0x000fe20000000000 */
[----:B------:R-:W-:Y:S02]  /*0d80*/  VIADD R23, R20, 0xffffffff ;  /* 0xffffffff14177836 */ /* 0x000fe40000000000 */
[----:B------:R-:W-:-:S05]  /*0d90*/  VIADD R22, R21, 0xffffffff ;  /* 0xffffffff15167836 */ /* 0x000fca0000000000 */
[----:B------:R-:W-:Y:S01]  /*0da0*/  DFMA R14, R18, -R2, R10 ;  /* 0x80000002120e722b */ /* 0x000fe2000000000a */
[----:B------:R-:W-:-:S04]  /*0db0*/  ISETP.GT.U32.AND P0, PT, R22, 0x7feffffe, PT ;  /* 0x7feffffe1600780c */ /* 0x000fc80003f04070 */
[----:B------:R-:W-:-:S03]  /*0dc0*/  ISETP.GT.U32.OR P0, PT, R23, 0x7feffffe, P0 ;  /* 0x7feffffe1700780c */ /* 0x000fc60000704470 */
[----:B------:R-:W-:-:S10]  /*0dd0*/  DFMA R14, R16, R14, R18 ;  /* 0x0000000e100e722b */ /* 0x000fd40000000012 */
[----:B------:R-:W-:Y:S05]  /*0de0*/  @P0 BRA `(.L_x_8) ;  /* 0x00000000006c0947 */ /* 0x000fea0003800000 */
[----:B------:R-:W-:-:S04]  /*0df0*/  LOP3.LUT R5, R9, 0x7ff00000, RZ, 0xc0, !PT ;  /* 0x7ff0000009057812 */ /* 0x000fc800078ec0ff */
[CC--:B------:R-:W-:Y:S02]  /*0e00*/  VIADDMNMX R4, R12.reuse, -R5.reuse, 0xb9600000, !PT ;  /* 0xb96000000c047446 */ /* 0x0c0fe40007800905 */
[----:B------:R-:W-:Y:S02]  /*0e10*/  ISETP.GE.U32.AND P0, PT, R12, R5, PT ;  /* 0x000000050c00720c */ /* 0x000fe40003f06070 */
[----:B------:R-:W-:Y:S02]  /*0e20*/  VIMNMX R4, PT, PT, R4, 0x46a00000, PT ;  /* 0x46a0000004047848 */ /* 0x000fe40003fe0100 */
[----:B------:R-:W-:-:S05]  /*0e30*/  SEL R13, R13, 0x63400000, !P0 ;  /* 0x634000000d0d7807 */ /* 0x000fca0004000000 */
[----:B------:R-:W-:Y:S02]  /*0e40*/  IMAD.IADD R16, R4, 0x1, -R13 ;  /* 0x0000000104107824 */ /* 0x000fe400078e0a0d */
[----:B------:R-:W-:Y:S02]  /*0e50*/  IMAD.MOV.U32 R4, RZ, RZ, RZ ;  /* 0x000000ffff047224 */ /* 0x000fe400078e00ff */
[----:B------:R-:W-:-:S06]  /*0e60*/  VIADD R5, R16, 0x7fe00000 ;  /* 0x7fe0000010057836 */ /* 0x000fcc0000000000 */
[----:B------:R-:W-:-:S10]  /*0e70*/  DMUL R12, R14, R4 ;  /* 0x000000040e0c7228 */ /* 0x000fd40000000000 */
[----:B------:R-:W-:-:S13]  /*0e80*/  FSETP.GTU.AND P0, PT, |R13|, 1.469367938527859385e-39, PT ;  /* 0x001000000d00780b */ /* 0x000fda0003f0c200 */
[----:B------:R-:W-:Y:S05]  /*0e90*/  @P0 BRA `(.L_x_9) ;  /* 0x0000000000940947 */ /* 0x000fea0003800000 */
[----:B------:R-:W-:Y:S01]  /*0ea0*/  DFMA R2, R14, -R2, R10 ;  /* 0x800000020e02722b */ /* 0x000fe2000000000a */
[----:B------:R-:W-:-:S09]  /*0eb0*/  IMAD.MOV.U32 R4, RZ, RZ, RZ ;  /* 0x000000ffff047224 */ /* 0x000fd200078e00ff */
[C---:B------:R-:W-:Y:S02]  /*0ec0*/  FSETP.NEU.AND P0, PT, R3.reuse, RZ, PT ;  /* 0x000000ff0300720b */ /* 0x040fe40003f0d000 */
[----:B------:R-:W-:-:S04]  /*0ed0*/  LOP3.LUT R9, R3, 0x80000000, R9, 0x48, !PT ;  /* 0x8000000003097812 */ /* 0x000fc800078e4809 */
[----:B------:R-:W-:-:S07]  /*0ee0*/  LOP3.LUT R5, R9, R5, RZ, 0xfc, !PT ;  /* 0x0000000509057212 */ /* 0x000fce00078efcff */
[----:B------:R-:W-:Y:S05]  /*0ef0*/  @!P0 BRA `(.L_x_9) ;  /* 0x00000000007c8947 */ /* 0x000fea0003800000 */
[----:B------:R-:W-:Y:S01]  /*0f00*/  IMAD.MOV R3, RZ, RZ, -R16 ;  /* 0x000000ffff037224 */ /* 0x000fe200078e0a10 */
[----:B------:R-:W-:Y:S01]  /*0f10*/  DMUL.RP R4, R14, R4 ;  /* 0x000000040e047228 */ /* 0x000fe20000008000 */
[----:B------:R-:W-:-:S06]  /*0f20*/  IMAD.MOV.U32 R2, RZ, RZ, RZ ;  /* 0x000000ffff027224 */ /* 0x000fcc00078e00ff */
[----:B------:R-:W-:-:S03]  /*0f30*/  DFMA R2, R12, -R2, R14 ;  /* 0x800000020c02722b */ /* 0x000fc6000000000e */
[----:B------:R-:W-:-:S03]  /*0f40*/  LOP3.LUT R9, R5, R9, RZ, 0x3c, !PT ;  /* 0x0000000905097212 */ /* 0x000fc600078e3cff */
[----:B------:R-:W-:-:S04]  /*0f50*/  IADD3 R2, PT, PT, -R16, -0x43300000, RZ ;  /* 0xbcd0000010027810 */ /* 0x000fc80007ffe1ff */
[----:B------:R-:W-:-:S04]  /*0f60*/  FSETP.NEU.AND P0, PT, |R3|, R2, PT ;  /* 0x000000020300720b */ /* 0x000fc80003f0d200 */
[----:B------:R-:W-:Y:S02]  /*0f70*/  FSEL R12, R4, R12, !P0 ;  /* 0x0000000c040c7208 */ /* 0x000fe40004000000 */
[----:B------:R-:W-:Y:S01]  /*0f80*/  FSEL R13, R9, R13, !P0 ;  /* 0x0000000d090d7208 */ /* 0x000fe20004000000 */
[----:B------:R-:W-:Y:S06]  /*0f90*/  BRA `(.L_x_9) ;  /* 0x0000000000547947 */ /* 0x000fec0003800000 */
.L_x_8:
[----:B------:R-:W-:-:S14]  /*0fa0*/  DSETP.NAN.AND P0, PT, R4, R4, PT ;  /* 0x000000040400722a */ /* 0x000fdc0003f08000 */
[----:B------:R-:W-:Y:S05]  /*0fb0*/  @P0 BRA `(.L_x_10) ;  /* 0x0000000000440947 */ /* 0x000fea0003800000 */
[----:B------:R-:W-:-:S14]  /*0fc0*/  DSETP.NAN.AND P0, PT, R8, R8, PT ;  /* 0x000000080800722a */ /* 0x000fdc0003f08000 */
[----:B------:R-:W-:Y:S05]  /*0fd0*/  @P0 BRA `(.L_x_11) ;  /* 0x0000000000300947 */ /* 0x000fea0003800000 */
[----:B------:R-:W-:Y:S01]  /*0fe0*/  ISETP.NE.AND P0, PT, R21, R20, PT ;  /* 0x000000141500720c */ /* 0x000fe20003f05270 */
[----:B------:R-:W-:Y:S02]  /*0ff0*/  IMAD.MOV.U32 R12, RZ, RZ, 0x0 ;  /* 0x00000000ff0c7424 */ /* 0x000fe400078e00ff */
[----:B------:R-:W-:-:S10]  /*1000*/  IMAD.MOV.U32 R13, RZ, RZ, -0x80000 ;  /* 0xfff80000ff0d7424 */ /* 0x000fd400078e00ff */
[----:B------:R-:W-:Y:S05]  /*1010*/  @!P0 BRA `(.L_x_9) ;  /* 0x0000000000348947 */ /* 0x000fea0003800000 */
[----:B------:R-:W-:Y:S02]  /*1020*/  ISETP.NE.AND P0, PT, R21, 0x7ff00000, PT ;  /* 0x7ff000001500780c */ /* 0x000fe40003f05270 */
[----:B------:R-:W-:Y:S02]  /*1030*/  LOP3.LUT R13, R5, 0x80000000, R9, 0x48, !PT ;  /* 0x80000000050d7812 */ /* 0x000fe400078e4809 */
[----:B------:R-:W-:-:S13]  /*1040*/  ISETP.EQ.OR P0, PT, R20, RZ, !P0 ;  /* 0x000000ff1400720c */ /* 0x000fda0004702670 */
[----:B------:R-:W-:Y:S01]  /*1050*/  @P0 LOP3.LUT R2, R13, 0x7ff00000, RZ, 0xfc, !PT ;  /* 0x7ff000000d020812 */ /* 0x000fe200078efcff */
[----:B------:R-:W-:Y:S02]  /*1060*/  @!P0 IMAD.MOV.U32 R12, RZ, RZ, RZ ;  /* 0x000000ffff0c8224 */ /* 0x000fe400078e00ff */
[----:B------:R-:W-:Y:S02]  /*1070*/  @P0 IMAD.MOV.U32 R12, RZ, RZ, RZ ;  /* 0x000000ffff0c0224 */ /* 0x000fe400078e00ff */
[----:B------:R-:W-:Y:S01]  /*1080*/  @P0 IMAD.MOV.U32 R13, RZ, RZ, R2 ;  /* 0x000000ffff0d0224 */ /* 0x000fe200078e0002 */
[----:B------:R-:W-:Y:S06]  /*1090*/  BRA `(.L_x_9) ;  /* 0x0000000000147947 */ /* 0x000fec0003800000 */
.L_x_11:
[----:B------:R-:W-:Y:S01]  /*10a0*/  LOP3.LUT R13, R9, 0x80000, RZ, 0xfc, !PT ;  /* 0x00080000090d7812 */ /* 0x000fe200078efcff */
[----:B------:R-:W-:Y:S01]  /*10b0*/  IMAD.MOV.U32 R12, RZ, RZ, R8 ;  /* 0x000000ffff0c7224 */ /* 0x000fe200078e0008 */
[----:B------:R-:W-:Y:S06]  /*10c0*/  BRA `(.L_x_9) ;  /* 0x0000000000087947 */ /* 0x000fec0003800000 */
.L_x_10:
[----:B------:R-:W-:Y:S01]  /*10d0*/  LOP3.LUT R13, R5, 0x80000, RZ, 0xfc, !PT ;  /* 0x00080000050d7812 */ /* 0x000fe200078efcff */
[----:B------:R-:W-:-:S07]  /*10e0*/  IMAD.MOV.U32 R12, RZ, RZ, R4 ;  /* 0x000000ffff0c7224 */ /* 0x000fce00078e0004 */
.L_x_9:
[----:B------:R-:W-:Y:S05]  /*10f0*/  BSYNC.RECONVERGENT B1 ;  /* 0x0000000000017941 */ /* 0x000fea0003800200 */
.L_x_7:
[----:B------:R-:W-:Y:S02]  /*1100*/  IMAD.MOV.U32 R2, RZ, RZ, R0 ;  /* 0x000000ffff027224 */ /* 0x000fe400078e0000 */
[----:B------:R-:W-:Y:S02]  /*1110*/  IMAD.MOV.U32 R3, RZ, RZ, 0x0 ;  /* 0x00000000ff037424 */ /* 0x000fe400078e00ff */
[----:B------:R-:W-:Y:S02]  /*1120*/  IMAD.MOV.U32 R4, RZ, RZ, R12 ;  /* 0x000000ffff047224 */ /* 0x000fe400078e000c */
[----:B------:R-:W-:Y:S01]  /*1130*/  IMAD.MOV.U32 R5, RZ, RZ, R13 ;  /* 0x000000ffff057224 */ /* 0x000fe200078e000d */
[----:B------:R-:W-:Y:S06]  /*1140*/  RET.REL.NODEC R2 `(_Z9calculatePci) ;  /* 0xffffffec02ac7950 */ /* 0x000fec0003c3ffff */
        .type           $_Z9calculatePci$__internal_trig_reduction_slowpathd,@function
        .size           $_Z9calculatePci$__internal_trig_reduction_slowpathd,(.L_x_21 - $_Z9calculatePci$__internal_trig_reduction_slowpathd)
$_Z9calculatePci$__internal_trig_reduction_slowpathd:
[--C-:B------:R-:W-:Y:S01]  /*1150*/  SHF.R.U32.HI R14, RZ, 0x14, R5.reuse ;  /* 0x00000014ff0e7819 */ /* 0x100fe20000011605 */
[----:B------:R-:W-:Y:S02]  /*1160*/  IMAD.MOV.U32 R20, RZ, RZ, R4 ;  /* 0x000000ffff147224 */ /* 0x000fe400078e0004 */
[----:B------:R-:W-:Y:S01]  /*1170*/  IMAD.MOV.U32 R21, RZ, RZ, R5 ;  /* 0x000000ffff157224 */ /* 0x000fe200078e0005 */
[----:B------:R-:W-:Y:S01]  /*1180*/  LOP3.LUT R0, R14, 0x7ff, RZ, 0xc0, !PT ;  /* 0x000007ff0e007812 */ /* 0x000fe200078ec0ff */
[----:B------:R-:W-:-:S03]  /*1190*/  IMAD.MOV.U32 R8, RZ, RZ, RZ ;  /* 0x000000ffff087224 */ /* 0x000fc600078e00ff */
[----:B------:R-:W-:-:S13]  /*11a0*/  ISETP.NE.AND P0, PT, R0, 0x7ff, PT ;  /* 0x000007ff0000780c */ /* 0x000fda0003f05270 */
[----:B------:R-:W-:Y:S05]  /*11b0*/  @!P0 BRA `(.L_x_12) ;  /* 0x0000000800488947 */ /* 0x000fea0003800000 */
[----:B------:R-:W-:Y:S01]  /*11c0*/  VIADD R0, R0, 0xfffffc00 ;  /* 0xfffffc0000007836 */ /* 0x000fe20000000000 */
[----:B------:R-:W-:Y:S01]  /*11d0*/  BSSY.RECONVERGENT B1, `(.L_x_13) ;  /* 0x000002f000017945 */ /* 0x000fe20003800200 */
[----:B------:R-:W-:-:S03]  /*11e0*/  CS2R R12, SRZ ;  /* 0x00000000000c7805 */ /* 0x000fc6000001ff00 */
[----:B------:R-:W-:Y:S02]  /*11f0*/  SHF.R.U32.HI R19, RZ, 0x6, R0 ;  /* 0x00000006ff137819 */ /* 0x000fe40000011600 */
[----:B------:R-:W-:Y:S02]  /*1200*/  ISETP.GE.U32.AND P0, PT, R0, 0x80, PT ;  /* 0x000000800000780c */ /* 0x000fe40003f06070 */
[C---:B------:R-:W-:Y:S02]  /*1210*/  IADD3 R0, PT, PT, -R19.reuse, 0x13, RZ ;  /* 0x0000001313007810 */ /* 0x040fe40007ffe1ff */
[----:B------:R-:W-:Y:S02]  /*1220*/  IADD3 R15, PT, PT, -R19, 0xf, RZ ;  /* 0x0000000f130f7810 */ /* 0x000fe40007ffe1ff */
[----:B------:R-:W-:-:S04]  /*1230*/  SEL R0, R0, 0x12, P0 ;  /* 0x0000001200007807 */ /* 0x000fc80000000000 */
[----:B------:R-:W-:-:S13]  /*1240*/  ISETP.GE.AND P0, PT, R15, R0, PT ;  /* 0x000000000f00720c */ /* 0x000fda0003f06270 */
[----:B------:R-:W-:Y:S05]  /*1250*/  @P0 BRA `(.L_x_14) ;  /* 0x0000000000980947 */ /* 0x000fea0003800000 */
[----:B------:R-:W0:Y:S01]  /*1260*/  LDC.64 R8, c[0x0][0x358] ;  /* 0x0000d600ff087b82 */ /* 0x000e220000000a00 */
[C---:B------:R-:W-:Y:S01]  /*1270*/  SHF.L.U64.HI R21, R20.reuse, 0xb, R21 ;  /* 0x0000000b14157819 */ /* 0x040fe20000010215 */
[----:B------:R-:W-:Y:S01]  /*1280*/  BSSY.RECONVERGENT B2, `(.L_x_15) ;  /* 0x0000022000027945 */ /* 0x000fe20003800200 */
[----:B------:R-:W-:Y:S01]  /*1290*/  IMAD.SHL.U32 R17, R20, 0x800, RZ ;  /* 0x0000080014117824 */ /* 0x000fe200078e00ff */
[----:B------:R-:W-:Y:S01]  /*12a0*/  IADD3 R18, PT, PT, RZ, -R19, -R0 ;  /* 0x80000013ff127210 */ /* 0x000fe20007ffe800 */
[----:B------:R-:W-:Y:S01]  /*12b0*/  IMAD.MOV.U32 R20, RZ, RZ, RZ ;  /* 0x000000ffff147224 */ /* 0x000fe200078e00ff */
[----:B------:R-:W-:Y:S02]  /*12c0*/  CS2R R12, SRZ ;  /* 0x00000000000c7805 */ /* 0x000fe4000001ff00 */
[----:B------:R-:W-:-:S07]  /*12d0*/  LOP3.LUT R21, R21, 0x80000000, RZ, 0xfc, !PT ;  /* 0x8000000015157812 */ /* 0x000fce00078efcff */
.L_x_16:
[----:B------:R-:W1:Y:S01]  /*12e0*/  LDC.64 R10, c[0x4][RZ] ;  /* 0x01000000ff0a7b82 */ /* 0x000e620000000a00 */
[----:B0-----:R-:W-:Y:S02]  /*12f0*/  R2UR UR6, R8 ;  /* 0x00000000080672ca */ /* 0x001fe400000e0000 */
[----:B------:R-:W-:Y:S01]  /*1300*/  R2UR UR7, R9 ;  /* 0x00000000090772ca */ /* 0x000fe200000e0000 */
[----:B-1----:R-:W-:-:S12]  /*1310*/  IMAD.WIDE R10, R15, 0x8, R10 ;  /* 0x000000080f0a7825 */ /* 0x002fd800078e020a */
[----:B------:R-:W2:Y:S01]  /*1320*/  LDG.E.64.CONSTANT R10, desc[UR6][R10.64] ;  /* 0x000000060a0a7981 */ /* 0x000ea2000c1e9b00 */
[----:B------:R-:W-:Y:S02]  /*1330*/  VIADD R18, R18, 0x1 ;  /* 0x0000000112127836 */ /* 0x000fe40000000000 */
[----:B------:R-:W-:Y:S02]  /*1340*/  VIADD R15, R15, 0x1 ;  /* 0x000000010f0f7836 */ /* 0x000fe40000000000 */
[----:B--2---:R-:W-:-:S04]  /*1350*/  IMAD.WIDE.U32 R12, P2, R10, R17, R12 ;  /* 0x000000110a0c7225 */ /* 0x004fc8000784000c */
[----:B------:R-:W-:Y:S02]  /*1360*/  IMAD R23, R10, R21, RZ ;  /* 0x000000150a177224 */ /* 0x000fe400078e02ff */
[CC--:B------:R-:W-:Y:S02]  /*1370*/  IMAD R22, R11.reuse, R17.reuse, RZ ;  /* 0x000000110b167224 */ /* 0x0c0fe400078e02ff */
[----:B------:R-:W-:Y:S01]  /*1380*/  IMAD.HI.U32 R25, R11, R17, RZ ;  /* 0x000000110b197227 */ /* 0x000fe200078e00ff */
[----:B------:R-:W-:-:S03]  /*1390*/  IADD3 R13, P0, PT, R23, R13, RZ ;  /* 0x0000000d170d7210 */ /* 0x000fc60007f1e0ff */
[----:B------:R-:W-:Y:S01]  /*13a0*/  IMAD R23, R20, 0x8, R1 ;  /* 0x0000000814177824 */ /* 0x000fe200078e0201 */
[----:B------:R-:W-:Y:S01]  /*13b0*/  IADD3 R13, P1, PT, R22, R13, RZ ;  /* 0x0000000d160d7210 */ /* 0x000fe20007f3e0ff */
[----:B------:R-:W-:-:S04]  /*13c0*/  IMAD.HI.U32 R22, R10, R21, RZ ;  /* 0x000000150a167227 */ /* 0x000fc800078e00ff */
[----:B------:R-:W-:Y:S01]  /*13d0*/  IMAD.X R10, RZ, RZ, R22, P2 ;  /* 0x000000ffff0a7224 */ /* 0x000fe200010e0616 */
[----:B------:R0:W-:Y:S01]  /*13e0*/  STL.64 [R23], R12 ;  /* 0x0000000c17007387 */ /* 0x0001e20000100a00 */
[----:B------:R-:W-:-:S03]  /*13f0*/  IMAD.HI.U32 R22, R11, R21, RZ ;  /* 0x000000150b167227 */ /* 0x000fc600078e00ff */
[----:B------:R-:W-:Y:S01]  /*1400*/  IADD3.X R10, P0, PT, R25, R10, RZ, P0, !PT ;  /* 0x0000000a190a7210 */ /* 0x000fe2000071e4ff */
[----:B------:R-:W-:Y:S02]  /*1410*/  IMAD R11, R11, R21, RZ ;  /* 0x000000150b0b7224 */ /* 0x000fe400078e02ff */
[----:B------:R-:W-:-:S03]  /*1420*/  VIADD R20, R20, 0x1 ;  /* 0x0000000114147836 */ /* 0x000fc60000000000 */
[----:B------:R-:W-:Y:S01]  /*1430*/  IADD3.X R11, P1, PT, R11, R10, RZ, P1, !PT ;  /* 0x0000000a0b0b7210 */ /* 0x000fe20000f3e4ff */
[----:B------:R-:W-:Y:S01]  /*1440*/  IMAD.X R10, RZ, RZ, R22, P0 ;  /* 0x000000ffff0a7224 */ /* 0x000fe200000e0616 */
[----:B------:R-:W-:-:S03]  /*1450*/  ISETP.NE.AND P0, PT, R18, -0xf, PT ;  /* 0xfffffff11200780c */ /* 0x000fc60003f05270 */
[----:B------:R-:W-:Y:S02]  /*1460*/  IMAD.X R10, RZ, RZ, R10, P1 ;  /* 0x000000ffff0a7224 */ /* 0x000fe400008e060a */
[----:B0-----:R-:W-:Y:S02]  /*1470*/  IMAD.MOV.U32 R12, RZ, RZ, R11 ;  /* 0x000000ffff0c7224 */ /* 0x001fe400078e000b */
[----:B------:R-:W-:-:S06]  /*1480*/  IMAD.MOV.U32 R13, RZ, RZ, R10 ;  /* 0x000000ffff0d7224 */ /* 0x000fcc00078e000a */
[----:B------:R-:W-:Y:S05]  /*1490*/  @P0 BRA `(.L_x_16) ;  /* 0xfffffffc00900947 */ /* 0x000fea000383ffff */
[----:B------:R-:W-:Y:S05]  /*14a0*/  BSYNC.RECONVERGENT B2 ;  /* 0x0000000000027941 */ /* 0x000fea0003800200 */
.L_x_15:
[----:B------:R-:W-:-:S07]  /*14b0*/  IMAD.MOV.U32 R15, RZ, RZ, R0 ;  /* 0x000000ffff0f7224 */ /* 0x000fce00078e0000 */
.L_x_14:
[----:B------:R-:W-:Y:S05]  /*14c0*/  BSYNC.RECONVERGENT B1 ;  /* 0x0000000000017941 */ /* 0x000fea0003800200 */
.L_x_13:
[----:B------:R-:W-:Y:S01]  /*14d0*/  LOP3.LUT P0, R27, R14, 0x3f, RZ, 0xc0, !PT ;  /* 0x0000003f0e1b7812 */ /* 0x000fe2000780c0ff */
[----:B------:R-:W-:-:S04]  /*14e0*/  IMAD.IADD R0, R19, 0x1, R15 ;  /* 0x0000000113007824 */ /* 0x000fc800078e020f */
[----:B------:R-:W-:-:S05]  /*14f0*/  IMAD.U32 R29, R0, 0x8, R1 ;  /* 0x00000008001d7824 */ /* 0x000fca00078e0001 */
[----:B------:R0:W-:Y:S04]  /*1500*/  STL.64 [R29+-0x78], R12 ;  /* 0xffff880c1d007387 */ /* 0x0001e80000100a00 */
[----:B------:R-:W2:Y:S04]  /*1510*/  @P0 LDL.64 R18, [R1+0x8] ;  /* 0x0000080001120983 */ /* 0x000ea80000100a00 */
[----:B------:R-:W3:Y:S04]  /*1520*/  LDL.64 R10, [R1+0x10] ;  /* 0x00001000010a7983 */ /* 0x000ee80000100a00 */
[----:B------:R-:W4:Y:S01]  /*1530*/  LDL.64 R8, [R1+0x18] ;  /* 0x0000180001087983 */ /* 0x000f220000100a00 */
[----:B------:R-:W-:Y:S01]  /*1540*/  @P0 LOP3.LUT R14, R14, 0x3f, RZ, 0xc, !PT ;  /* 0x0000003f0e0e0812 */ /* 0x000fe200078e0cff */
[----:B------:R-:W-:Y:S01]  /*1550*/  BSSY.RECONVERGENT B1, `(.L_x_17) ;  /* 0x0000034000017945 */ /* 0x000fe20003800200 */
[----:B--2---:R-:W-:-:S02]  /*1560*/  @P0 SHF.R.U64 R15, R18, 0x1, R19 ;  /* 0x00000001120f0819 */ /* 0x004fc40000001213 */
[----:B------:R-:W-:Y:S02]  /*1570*/  @P0 SHF.R.U32.HI R17, RZ, 0x1, R19 ;  /* 0x00000001ff110819 */ /* 0x000fe40000011613 */
[CC--:B---3--:R-:W-:Y:S02]  /*1580*/  @P0 SHF.L.U32 R19, R10.reuse, R27.reuse, RZ ;  /* 0x0000001b0a130219 */ /* 0x0c8fe400000006ff */
[----:B------:R-:W-:Y:S02]  /*1590*/  @P0 SHF.R.U64 R0, R15, R14, R17 ;  /* 0x0000000e0f000219 */ /* 0x000fe40000001211 */
[--C-:B------:R-:W-:Y:S02]  /*15a0*/  @P0 SHF.R.U32.HI R25, RZ, 0x1, R11.reuse ;  /* 0x00000001ff190819 */ /* 0x100fe4000001160b */
[C-C-:B------:R-:W-:Y:S02]  /*15b0*/  @P0 SHF.R.U64 R23, R10.reuse, 0x1, R11.reuse ;  /* 0x000000010a170819 */ /* 0x140fe4000000120b */
[----:B------:R-:W-:-:S02]  /*15c0*/  @P0 SHF.L.U64.HI R21, R10, R27, R11 ;  /* 0x0000001b0a150219 */ /* 0x000fc4000001020b */
[----:B0-----:R-:W-:Y:S02]  /*15d0*/  @P0 SHF.R.U32.HI R12, RZ, R14, R17 ;  /* 0x0000000eff0c0219 */ /* 0x001fe40000011611 */
[----:B------:R-:W-:Y:S02]  /*15e0*/  @P0 LOP3.LUT R10, R19, R0, RZ, 0xfc, !PT ;  /* 0x00000000130a0212 */ /* 0x000fe400078efcff */
[-C--:B----4-:R-:W-:Y:S02]  /*15f0*/  @P0 SHF.L.U32 R13, R8, R27.reuse, RZ ;  /* 0x0000001b080d0219 */ /* 0x090fe400000006ff */
[----:B------:R-:W-:Y:S02]  /*1600*/  @P0 SHF.R.U64 R18, R23, R14, R25 ;  /* 0x0000000e17120219 */ /* 0x000fe40000001219 */
[----:B------:R-:W-:Y:S01]  /*1610*/  @P0 LOP3.LUT R11, R21, R12, RZ, 0xfc, !PT ;  /* 0x0000000c150b0212 */ /* 0x000fe200078efcff */
[----:B------:R-:W-:Y:S01]  /*1620*/  IMAD.SHL.U32 R12, R10, 0x4, RZ ;  /* 0x000000040a0c7824 */ /* 0x000fe200078e00ff */
[----:B------:R-:W-:-:S02]  /*1630*/  @P0 SHF.L.U64.HI R27, R8, R27, R9 ;  /* 0x0000001b081b0219 */ /* 0x000fc40000010209 */
[----:B------:R-:W-:Y:S02]  /*1640*/  @P0 LOP3.LUT R8, R13, R18, RZ, 0xfc, !PT ;  /* 0x000000120d080212 */ /* 0x000fe400078efcff */
[----:B------:R-:W-:Y:S02]  /*1650*/  @P0 SHF.R.U32.HI R14, RZ, R14, R25 ;  /* 0x0000000eff0e0219 */ /* 0x000fe40000011619 */
[----:B------:R-:W-:Y:S02]  /*1660*/  SHF.L.U64.HI R18, R10, 0x2, R11 ;  /* 0x000000020a127819 */ /* 0x000fe4000001020b */
[----:B------:R-:W-:Y:S02]  /*1670*/  @P0 LOP3.LUT R9, R27, R14, RZ, 0xfc, !PT ;  /* 0x0000000e1b090212 */ /* 0x000fe400078efcff */
[----:B------:R-:W-:Y:S02]  /*1680*/  SHF.L.W.U32.HI R11, R11, 0x2, R8 ;  /* 0x000000020b0b7819 */ /* 0x000fe40000010e08 */
[----:B------:R-:W-:-:S02]  /*1690*/  IADD3 RZ, P0, PT, RZ, -R12, RZ ;  /* 0x8000000cffff7210 */ /* 0x000fc40007f1e0ff */
[----:B------:R-:W-:Y:S02]  /*16a0*/  LOP3.LUT R0, RZ, R18, RZ, 0x33, !PT ;  /* 0x00000012ff007212 */ /* 0x000fe400078e33ff */
[----:B------:R-:W-:Y:S02]  /*16b0*/  SHF.L.W.U32.HI R8, R8, 0x2, R9 ;  /* 0x0000000208087819 */ /* 0x000fe40000010e09 */
[----:B------:R-:W-:Y:S02]  /*16c0*/  LOP3.LUT R10, RZ, R11, RZ, 0x33, !PT ;  /* 0x0000000bff0a7212 */ /* 0x000fe400078e33ff */
[----:B------:R-:W-:Y:S02]  /*16d0*/  IADD3.X R13, P0, PT, RZ, R0, RZ, P0, !PT ;  /* 0x00000000ff0d7210 */ /* 0x000fe4000071e4ff */
[----:B------:R-:W-:Y:S02]  /*16e0*/  LOP3.LUT R14, RZ, R8, RZ, 0x33, !PT ;  /* 0x00000008ff0e7212 */ /* 0x000fe400078e33ff */
[----:B------:R-:W-:-:S02]  /*16f0*/  IADD3.X R0, P1, PT, RZ, R10, RZ, P0, !PT ;  /* 0x0000000aff007210 */ /* 0x000fc4000073e4ff */
[----:B------:R-:W-:-:S03]  /*1700*/  ISETP.GT.U32.AND P2, PT, R11, -0x1, PT ;  /* 0xffffffff0b00780c */ /* 0x000fc60003f44070 */
[----:B------:R-:W-:Y:S01]  /*1710*/  IMAD.X R15, RZ, RZ, R14, P1 ;  /* 0x000000ffff0f7224 */ /* 0x000fe200008e060e */
[----:B------:R-:W-:-:S04]  /*1720*/  ISETP.GT.AND.EX P0, PT, R8, -0x1, PT, P2 ;  /* 0xffffffff0800780c */ /* 0x000fc80003f04320 */
[----:B------:R-:W-:Y:S02]  /*1730*/  SEL R10, R8, R15, P0 ;  /* 0x0000000f080a7207 */ /* 0x000fe40000000000 */
[----:B------:R-:W-:Y:S02]  /*1740*/  SEL R19, R11, R0, P0 ;  /* 0x000000000b137207 */ /* 0x000fe40000000000 */
[----:B------:R-:W-:Y:S02]  /*1750*/  ISETP.NE.U32.AND P1, PT, R10, RZ, PT ;  /* 0x000000ff0a00720c */ /* 0x000fe40003f25070 */
[----:B------:R-:W-:Y:S02]  /*1760*/  SEL R15, R18, R13, P0 ;  /* 0x0000000d120f7207 */ /* 0x000fe40000000000 */
[----:B------:R-:W-:Y:S01]  /*1770*/  SEL R11, R19, R10, !P1 ;  /* 0x0000000a130b7207 */ /* 0x000fe20004800000 */
[----:B------:R-:W-:-:S05]  /*1780*/  @!P0 IMAD.MOV R12, RZ, RZ, -R12 ;  /* 0x000000ffff0c8224 */ /* 0x000fca00078e0a0c */
[----:B------:R-:W0:Y:S02]  /*1790*/  FLO.U32 R11, R11 ;  /* 0x0000000b000b7300 */ /* 0x000e2400000e0000 */
[C---:B0-----:R-:W-:Y:S02]  /*17a0*/  IADD3 R14, PT, PT, -R11.reuse, 0x1f, RZ ;  /* 0x0000001f0b0e7810 */ /* 0x041fe40007ffe1ff */
[----:B------:R-:W-:-:S03]  /*17b0*/  IADD3 R0, PT, PT, -R11, 0x3f, RZ ;  /* 0x0000003f0b007810 */ /* 0x000fc60007ffe1ff */
[----:B------:R-:W-:-:S05]  /*17c0*/  @P1 IMAD.MOV R0, RZ, RZ, R14 ;  /* 0x000000ffff001224 */ /* 0x000fca00078e020e */
[----:B------:R-:W-:-:S13]  /*17d0*/  ISETP.NE.AND P1, PT, R0, RZ, PT ;  /* 0x000000ff0000720c */ /* 0x000fda0003f25270 */
[----:B------:R-:W-:Y:S05]  /*17e0*/  @!P1 BRA `(.L_x_18) ;  /* 0x0000000000289947 */ /* 0x000fea0003800000 */
[--C-:B------:R-:W-:Y:S02]  /*17f0*/  SHF.R.U64 R13, R12, 0x1, R15.reuse ;  /* 0x000000010c0d7819 */ /* 0x100fe4000000120f */
[C---:B------:R-:W-:Y:S02]  /*1800*/  LOP3.LUT R11, R0.reuse, 0x3f, RZ, 0xc0, !PT ;  /* 0x0000003f000b7812 */ /* 0x040fe400078ec0ff */
[----:B------:R-:W-:Y:S02]  /*1810*/  SHF.R.U32.HI R15, RZ, 0x1, R15 ;  /* 0x00000001ff0f7819 */ /* 0x000fe4000001160f */
[----:B------:R-:W-:Y:S02]  /*1820*/  LOP3.LUT R12, R0, 0x3f, RZ, 0xc, !PT ;  /* 0x0000003f000c7812 */ /* 0x000fe400078e0cff */
[CC--:B------:R-:W-:Y:S02]  /*1830*/  SHF.L.U64.HI R17, R19.reuse, R11.reuse, R10 ;  /* 0x0000000b13117219 */ /* 0x0c0fe4000001020a */
[----:B------:R-:W-:-:S02]  /*1840*/  SHF.L.U32 R11, R19, R11, RZ ;  /* 0x0000000b130b7219 */ /* 0x000fc400000006ff */
[-CC-:B------:R-:W-:Y:S02]  /*1850*/  SHF.R.U64 R10, R13, R12.reuse, R15.reuse ;  /* 0x0000000c0d0a7219 */ /* 0x180fe4000000120f */
[----:B------:R-:W-:Y:S02]  /*1860*/  SHF.R.U32.HI R12, RZ, R12, R15 ;  /* 0x0000000cff0c7219 */ /* 0x000fe4000001160f */
[----:B------:R-:W-:Y:S02]  /*1870*/  LOP3.LUT R19, R11, R10, RZ, 0xfc, !PT ;  /* 0x0000000a0b137212 */ /* 0x000fe400078efcff */
[----:B------:R-:W-:-:S07]  /*1880*/  LOP3.LUT R10, R17, R12, RZ, 0xfc, !PT ;  /* 0x0000000c110a7212 */ /* 0x000fce00078efcff */
.L_x_18:
[----:B------:R-:W-:Y:S05]  /*1890*/  BSYNC.RECONVERGENT B1 ;  /* 0x0000000000017941 */ /* 0x000fea0003800200 */
.L_x_17:
[----:B------:R-:W-:Y:S01]  /*18a0*/  IMAD.WIDE.U32 R14, R19, 0x2168c235, RZ ;  /* 0x2168c235130e7825 */ /* 0x000fe200078e00ff */
[----:B------:R-:W-:-:S03]  /*18b0*/  SHF.R.U32.HI R9, RZ, 0x1e, R9 ;  /* 0x0000001eff097819 */ /* 0x000fc60000011609 */
[----:B------:R-:W-:Y:S01]  /*18c0*/  IMAD.MOV.U32 R12, RZ, RZ, R15 ;  /* 0x000000ffff0c7224 */ /* 0x000fe200078e000f */
[----:B------:R-:W-:Y:S01]  /*18d0*/  IADD3 RZ, P1, PT, R14, R14, RZ ;  /* 0x0000000e0eff7210 */ /* 0x000fe20007f3e0ff */
[----:B------:R-:W-:Y:S01]  /*18e0*/  IMAD.MOV.U32 R13, RZ, RZ, RZ ;  /* 0x000000ffff0d7224 */ /* 0x000fe200078e00ff */
[----:B------:R-:W-:Y:S01]  /*18f0*/  LEA.HI R8, R8, R9, RZ, 0x1 ;  /* 0x0000000908087211 */ /* 0x000fe200078f08ff */
[----:B------:R-:W-:-:S04]  /*1900*/  IMAD.HI.U32 R4, R10, -0x36f0255e, RZ ;  /* 0xc90fdaa20a047827 */ /* 0x000fc800078e00ff */
[----:B------:R-:W-:-:S04]  /*1910*/  IMAD.WIDE.U32 R12, R19, -0x36f0255e, R12 ;  /* 0xc90fdaa2130c7825 */ /* 0x000fc800078e000c */
[C---:B------:R-:W-:Y:S02]  /*1920*/  IMAD R11, R10.reuse, -0x36f0255e, RZ ;  /* 0xc90fdaa20a0b7824 */ /* 0x040fe400078e02ff */
[----:B------:R-:W-:-:S04]  /*1930*/  IMAD.WIDE.U32 R12, P2, R10, 0x2168c235, R12 ;  /* 0x2168c2350a0c7825 */ /* 0x000fc8000784000c */
[----:B------:R-:W-:Y:S01]  /*1940*/  IMAD.X R4, RZ, RZ, R4, P2 ;  /* 0x000000ffff047224 */ /* 0x000fe200010e0604 */
[----:B------:R-:W-:Y:S02]  /*1950*/  IADD3 R10, P2, PT, R11, R13, RZ ;  /* 0x0000000d0b0a7210 */ /* 0x000fe40007f5e0ff */
[----:B------:R-:W-:Y:S02]  /*1960*/  IADD3.X RZ, P1, PT, R12, R12, RZ, P1, !PT ;  /* 0x0000000c0cff7210 */ /* 0x000fe40000f3e4ff */
[C---:B------:R-:W-:Y:S01]  /*1970*/  ISETP.GT.U32.AND P3, PT, R10.reuse, RZ, PT ;  /* 0x000000ff0a00720c */ /* 0x040fe20003f64070 */
[----:B------:R-:W-:Y:S01]  /*1980*/  IMAD.X R4, RZ, RZ, R4, P2 ;  /* 0x000000ffff047224 */ /* 0x000fe200010e0604 */
[----:B------:R-:W-:-:S04]  /*1990*/  IADD3.X R11, P2, PT, R10, R10, RZ, P1, !PT ;  /* 0x0000000a0a0b7210 */ /* 0x000fc80000f5e4ff */
[C---:B------:R-:W-:Y:S01]  /*19a0*/  ISETP.GT.AND.EX P1, PT, R4.reuse, RZ, PT, P3 ;  /* 0x000000ff0400720c */ /* 0x040fe20003f24330 */
[----:B------:R-:W-:-:S03]  /*19b0*/  IMAD.X R13, R4, 0x1, R4, P2 ;  /* 0x00000001040d7824 */ /* 0x000fc600010e0604 */
[----:B------:R-:W-:Y:S02]  /*19c0*/  SEL R10, R11, R10, P1 ;  /* 0x0000000a0b0a7207 */ /* 0x000fe40000800000 */
[----:B------:R-:W-:Y:S02]  /*19d0*/  SEL R11, R13, R4, P1 ;  /* 0x000000040d0b7207 */ /* 0x000fe40000800000 */
[----:B------:R-:W-:Y:S02]  /*19e0*/  IADD3 R10, P2, PT, R10, 0x1, RZ ;  /* 0x000000010a0a7810 */ /* 0x000fe40007f5e0ff */
[----:B------:R-:W-:Y:S02]  /*19f0*/  SEL R13, RZ, 0xffffffff, !P1 ;  /* 0xffffffffff0d7807 */ /* 0x000fe40004800000 */
[----:B------:R-:W-:Y:S01]  /*1a00*/  LOP3.LUT P1, R4, R5, 0x80000000, RZ, 0xc0, !PT ;  /* 0x8000000005047812 */ /* 0x000fe2000782c0ff */
[----:B------:R-:W-:Y:S02]  /*1a10*/  IMAD.X R11, RZ, RZ, R11, P2 ;  /* 0x000000ffff0b7224 */ /* 0x000fe400010e060b */
[----:B------:R-:W-:Y:S01]  /*1a20*/  IMAD.IADD R5, R13, 0x1, -R0 ;  /* 0x000000010d057824 */ /* 0x000fe200078e0a00 */
[----:B------:R-:W-:-:S02]  /*1a30*/  @!P0 LOP3.LUT R4, R4, 0x80000000, RZ, 0x3c, !PT ;  /* 0x8000000004048812 */ /* 0x000fc400078e3cff */
[----:B------:R-:W-:Y:S01]  /*1a40*/  SHF.R.U64 R10, R10, 0xa, R11 ;  /* 0x0000000a0a0a7819 */ /* 0x000fe2000000120b */
[----:B------:R-:W-:-:S03]  /*1a50*/  IMAD.SHL.U32 R5, R5, 0x100000, RZ ;  /* 0x0010000005057824 */ /* 0x000fc600078e00ff */
[----:B------:R-:W-:-:S03]  /*1a60*/  IADD3 R10, P2, PT, R10, 0x1, RZ ;  /* 0x000000010a0a7810 */ /* 0x000fc60007f5e0ff */
[----:B------:R-:W-:Y:S01]  /*1a70*/  @P1 IMAD.MOV R8, RZ, RZ, -R8 ;  /* 0x000000ffff081224 */ /* 0x000fe200078e0a08 */
[----:B------:R-:W-:-:S04]  /*1a80*/  LEA.HI.X R11, R11, RZ, RZ, 0x16, P2 ;  /* 0x000000ff0b0b7211 */ /* 0x000fc800010fb4ff */
[--C-:B------:R-:W-:Y:S02]  /*1a90*/  SHF.R.U64 R0, R10, 0x1, R11.reuse ;  /* 0x000000010a007819 */ /* 0x100fe4000000120b */
[----:B------:R-:W-:Y:S02]  /*1aa0*/  SHF.R.U32.HI R10, RZ, 0x1, R11 ;  /* 0x00000001ff0a7819 */ /* 0x000fe4000001160b */
[----:B------:R-:W-:-:S04]  /*1ab0*/  IADD3 R20, P2, P3, RZ, RZ, R0 ;  /* 0x000000ffff147210 */ /* 0x000fc80007b5e000 */
[----:B------:R-:W-:-:S04]  /*1ac0*/  IADD3.X R5, PT, PT, R5, 0x3fe00000, R10, P2, P3 ;  /* 0x3fe0000005057810 */ /* 0x000fc800017e640a */
[----:B------:R-:W-:-:S07]  /*1ad0*/  LOP3.LUT R21, R5, R4, RZ, 0xfc, !PT ;  /* 0x0000000405157212 */ /* 0x000fce00078efcff */
.L_x_12:
[----:B------:R-:W-:Y:S02]  /*1ae0*/  IMAD.MOV.U32 R17, RZ, RZ, 0x0 ;  /* 0x00000000ff117424 */ /* 0x000fe400078e00ff */
[----:B------:R-:W-:Y:S02]  /*1af0*/  IMAD.MOV.U32 R0, RZ, RZ, R8 ;  /* 0x000000ffff007224 */ /* 0x000fe400078e0008 */
[----:B------:R-:W-:Y:S05]  /*1b00*/  RET.REL.NODEC R16 `(_Z9calculatePci) ;  /* 0xffffffe4103c7950 */ /* 0x000fea0003c3ffff */
.L_x_19:
[----:B------:R-:W-:-:S00]  /*1b10*/  BRA `(.L_x_19) ;  /* 0xfffffffc00fc7947 */ /* 0x000fc0000383ffff */
[----:B------:R-:W-:-:S00]  /*1b20*/  NOP ;  /* 0x0000000000007918 */ /* 0x000fc00000000000 */
        /* <DEDUP_REMOVED lines=13> */
.L_x_21:


//--------------------- .nv.global.init           --------------------------
	.section	.nv.global.init,"aw",@progbits
	.align	16
.nv.global.init:
	.type		__cudart_sin_cos_coeffs,@object
	.size		__cudart_sin_cos_coeffs,(__cudart_i2opi_d - __cudart_sin_cos_coeffs)
__cudart_sin_cos_coeffs:
        /*0000*/ 	.byte	0x46, 0xd2, 0xb0, 0x2c, 0xf1, 0xe5, 0x5a, 0xbe, 0x92, 0xe3, 0xac, 0x69, 0xe3, 0x1d, 0xc7, 0x3e
        /*0010*/ 	.byte	0xa1, 0x62, 0xdb, 0x19, 0xa0, 0x01, 0x2a, 0xbf, 0x18, 0x08, 0x11, 0x11, 0x11, 0x11, 0x81, 0x3f
        /*0020*/ 	.byte	0x54, 0x55, 0x55, 0x55, 0x55, 0x55, 0xc5, 0xbf, 0x00, 0x00, 0x00, 0x00, 0x00, 0x00, 0x00, 0x00
        /*0030*/ 	.byte	0x00, 0x00, 0x00, 0x00, 0x00, 0x00, 0x00, 0x00, 0x64, 0x81, 0xfd, 0x20, 0x83, 0xff, 0xa8, 0xbd
        /*0040*/ 	.byte	0x28, 0x85, 0xef, 0xc1, 0xa7, 0xee, 0x21, 0x3e, 0xd9, 0xe6, 0x06, 0x8e, 0x4f, 0x7e, 0x92, 0xbe
        /*0050*/ 	.byte	0xe9, 0xbc, 0xdd, 0x19, 0xa0, 0x01, 0xfa, 0x3e, 0x47, 0x5d, 0xc1, 0x16, 0x6c, 0xc1, 0x56, 0xbf
        /*0060*/ 	.byte	0x51, 0x55, 0x55, 0x55, 0x55, 0x55, 0xa5, 0x3f, 0x00, 0x00, 0x00, 0x00, 0x00, 0x00, 0xe0, 0xbf
        /*0070*/ 	.byte	0x00, 0x00, 0x00, 0x00, 0x00, 0x00, 0xf0, 0x3f, 0x00, 0x00, 0x00, 0x00, 0x00, 0x00, 0x00, 0x00
	.type		__cudart_i2opi_d,@object
	.size		__cudart_i2opi_d,(.L_0 - __cudart_i2opi_d)
__cudart_i2opi_d:
        /* <DEDUP_REMOVED lines=9> */
.L_0:


//--------------------- .nv.shared.reserved.0     --------------------------
	.section	.nv.shared.reserved.0,"aw",@nobits
	.weak		__nv_reservedSMEM_offset_0_alias
	.size		__nv_reservedSMEM_offset_0_alias, 0, 64
	.other		__nv_reservedSMEM_offset_0_alias,@"STO_CUDA_RESERVED_SHARED STV_DEFAULT"
__nv_reservedSMEM_offset_0_alias:
	.zero		0
	.zero		64


//--------------------- .nv.constant0._Z9calculatePci --------------------------
	.section	.nv.constant0._Z9calculatePci,"a",@progbits
	.sectionflags	@""
	.align	4
.nv.constant0._Z9calculatePci:
	.zero		908


//--------------------- SYMBOLS --------------------------

	.type		.nv.reservedSmem.offset0,@object
	.size		.nv.reservedSmem.offset0,0x4
